//
// Generated by NVIDIA NVVM Compiler
//
// Compiler Build ID: CL-36424714
// Cuda compilation tools, release 13.0, V13.0.88
// Based on NVVM 20.0.0
//

.version 9.0
.target sm_100
.address_size 64

	// .globl	_Z8kernel2DPiS_PdiS_
// _ZZ8kernel2DPiS_PdiS_E3s_w has been demoted
// _ZZ8kernel2DPiS_PdiS_E5s_old has been demoted

.visible .entry _Z8kernel2DPiS_PdiS_(
	.param .u64 .ptr .align 1 _Z8kernel2DPiS_PdiS__param_0,
	.param .u64 .ptr .align 1 _Z8kernel2DPiS_PdiS__param_1,
	.param .u64 .ptr .align 1 _Z8kernel2DPiS_PdiS__param_2,
	.param .u32 _Z8kernel2DPiS_PdiS__param_3,
	.param .u64 .ptr .align 1 _Z8kernel2DPiS_PdiS__param_4
)
{
	.reg .pred 	%p<15>;
	.reg .b32 	%r<109>;
	.reg .b64 	%rd<59>;
	.reg .b64 	%fd<100>;
	// demoted variable
	.shared .align 8 .b8 _ZZ8kernel2DPiS_PdiS_E3s_w[200];
	// demoted variable
	.shared .align 4 .b8 _ZZ8kernel2DPiS_PdiS_E5s_old[1600];
	ld.param.u64 	%rd10, [_Z8kernel2DPiS_PdiS__param_1];
	ld.param.u64 	%rd11, [_Z8kernel2DPiS_PdiS__param_2];
	ld.param.u32 	%r21, [_Z8kernel2DPiS_PdiS__param_3];
	ld.param.u64 	%rd12, [_Z8kernel2DPiS_PdiS__param_4];
	cvta.to.global.u64 	%rd1, %rd12;
	cvta.to.global.u64 	%rd2, %rd10;
	cvta.to.global.u64 	%rd3, %rd11;
	mov.u32 	%r22, %ctaid.x;
	mov.u32 	%r1, %ntid.x;
	mov.u32 	%r2, %tid.x;
	mad.lo.s32 	%r106, %r22, %r1, %r2;
	mov.u32 	%r23, %ctaid.y;
	mov.u32 	%r24, %ntid.y;
	mul.lo.s32 	%r4, %r23, %r24;
	mov.u32 	%r5, %tid.y;
	add.s32 	%r6, %r4, %r5;
	mov.u32 	%r26, %nctaid.y;
	mul.lo.s32 	%r7, %r24, %r26;
	min.u32 	%r27, %r1, %r24;
	setp.lt.u32 	%p1, %r27, 6;
	@%p1 bra 	$L__BB0_3;
	max.u32 	%r30, %r2, %r5;
	setp.gt.u32 	%p3, %r30, 4;
	@%p3 bra 	$L__BB0_5;
	mad.lo.s32 	%r31, %r2, 5, %r5;
	mul.wide.u32 	%rd13, %r31, 8;
	add.s64 	%rd14, %rd3, %rd13;
	ld.global.f64 	%fd27, [%rd14];
	shl.b32 	%r32, %r31, 3;
	mov.u32 	%r33, _ZZ8kernel2DPiS_PdiS_E3s_w;
	add.s32 	%r34, %r33, %r32;
	st.shared.f64 	[%r34], %fd27;
	bra.uni 	$L__BB0_5;
$L__BB0_3:
	or.b32  	%r28, %r2, %r5;
	setp.ne.s32 	%p2, %r28, 0;
	@%p2 bra 	$L__BB0_5;
	ld.global.f64 	%fd2, [%rd3];
	st.shared.f64 	[_ZZ8kernel2DPiS_PdiS_E3s_w], %fd2;
	ld.global.f64 	%fd3, [%rd3+8];
	st.shared.f64 	[_ZZ8kernel2DPiS_PdiS_E3s_w+8], %fd3;
	ld.global.f64 	%fd4, [%rd3+16];
	st.shared.f64 	[_ZZ8kernel2DPiS_PdiS_E3s_w+16], %fd4;
	ld.global.f64 	%fd5, [%rd3+24];
	st.shared.f64 	[_ZZ8kernel2DPiS_PdiS_E3s_w+24], %fd5;
	ld.global.f64 	%fd6, [%rd3+32];
	st.shared.f64 	[_ZZ8kernel2DPiS_PdiS_E3s_w+32], %fd6;
	ld.global.f64 	%fd7, [%rd3+40];
	st.shared.f64 	[_ZZ8kernel2DPiS_PdiS_E3s_w+40], %fd7;
	ld.global.f64 	%fd8, [%rd3+48];
	st.shared.f64 	[_ZZ8kernel2DPiS_PdiS_E3s_w+48], %fd8;
	ld.global.f64 	%fd9, [%rd3+56];
	st.shared.f64 	[_ZZ8kernel2DPiS_PdiS_E3s_w+56], %fd9;
	ld.global.f64 	%fd10, [%rd3+64];
	st.shared.f64 	[_ZZ8kernel2DPiS_PdiS_E3s_w+64], %fd10;
	ld.global.f64 	%fd11, [%rd3+72];
	st.shared.f64 	[_ZZ8kernel2DPiS_PdiS_E3s_w+72], %fd11;
	ld.global.f64 	%fd12, [%rd3+80];
	st.shared.f64 	[_ZZ8kernel2DPiS_PdiS_E3s_w+80], %fd12;
	ld.global.f64 	%fd13, [%rd3+88];
	st.shared.f64 	[_ZZ8kernel2DPiS_PdiS_E3s_w+88], %fd13;
	ld.global.f64 	%fd14, [%rd3+96];
	st.shared.f64 	[_ZZ8kernel2DPiS_PdiS_E3s_w+96], %fd14;
	ld.global.f64 	%fd15, [%rd3+104];
	st.shared.f64 	[_ZZ8kernel2DPiS_PdiS_E3s_w+104], %fd15;
	ld.global.f64 	%fd16, [%rd3+112];
	st.shared.f64 	[_ZZ8kernel2DPiS_PdiS_E3s_w+112], %fd16;
	ld.global.f64 	%fd17, [%rd3+120];
	st.shared.f64 	[_ZZ8kernel2DPiS_PdiS_E3s_w+120], %fd17;
	ld.global.f64 	%fd18, [%rd3+128];
	st.shared.f64 	[_ZZ8kernel2DPiS_PdiS_E3s_w+128], %fd18;
	ld.global.f64 	%fd19, [%rd3+136];
	st.shared.f64 	[_ZZ8kernel2DPiS_PdiS_E3s_w+136], %fd19;
	ld.global.f64 	%fd20, [%rd3+144];
	st.shared.f64 	[_ZZ8kernel2DPiS_PdiS_E3s_w+144], %fd20;
	ld.global.f64 	%fd21, [%rd3+152];
	st.shared.f64 	[_ZZ8kernel2DPiS_PdiS_E3s_w+152], %fd21;
	ld.global.f64 	%fd22, [%rd3+160];
	st.shared.f64 	[_ZZ8kernel2DPiS_PdiS_E3s_w+160], %fd22;
	ld.global.f64 	%fd23, [%rd3+168];
	st.shared.f64 	[_ZZ8kernel2DPiS_PdiS_E3s_w+168], %fd23;
	ld.global.f64 	%fd24, [%rd3+176];
	st.shared.f64 	[_ZZ8kernel2DPiS_PdiS_E3s_w+176], %fd24;
	ld.global.f64 	%fd25, [%rd3+184];
	st.shared.f64 	[_ZZ8kernel2DPiS_PdiS_E3s_w+184], %fd25;
	ld.global.f64 	%fd26, [%rd3+192];
	st.shared.f64 	[_ZZ8kernel2DPiS_PdiS_E3s_w+192], %fd26;
$L__BB0_5:
	bar.sync 	0;
	add.s32 	%r8, %r21, 2;
	setp.ge.s32 	%p4, %r106, %r8;
	@%p4 bra 	$L__BB0_24;
	mad.lo.s32 	%r35, %r2, 20, %r5;
	shl.b32 	%r36, %r35, 2;
	mov.u32 	%r37, _ZZ8kernel2DPiS_PdiS_E5s_old;
	add.s32 	%r38, %r36, %r37;
	add.s32 	%r9, %r38, 8;
	add.s32 	%r39, %r5, %r21;
	add.s32 	%r10, %r39, %r4;
	mov.u32 	%r40, %nctaid.x;
	mul.lo.s32 	%r11, %r1, %r40;
	cvt.u64.u32 	%rd16, %r6;
$L__BB0_7:
	setp.ge.s32 	%p5, %r6, %r8;
	@%p5 bra 	$L__BB0_23;
	ld.param.u64 	%rd57, [_Z8kernel2DPiS_PdiS__param_0];
	add.s32 	%r108, %r6, 16;
	add.s32 	%r41, %r106, %r21;
	rem.s32 	%r42, %r41, %r21;
	mul.lo.s32 	%r43, %r42, %r21;
	cvt.s64.s32 	%rd4, %r43;
	add.s32 	%r14, %r41, -2;
	add.s32 	%r15, %r41, 16;
	mul.lo.s32 	%r44, %r106, %r21;
	cvt.s64.s32 	%rd15, %r44;
	add.s64 	%rd17, %rd16, %rd15;
	shl.b64 	%rd18, %rd17, 2;
	cvta.to.global.u64 	%rd19, %rd57;
	add.s64 	%rd58, %rd19, %rd18;
	mov.u32 	%r107, %r10;
$L__BB0_9:
	setp.gt.u32 	%p6, %r5, 1;
	rem.s32 	%r45, %r107, %r21;
	cvt.s64.s32 	%rd7, %r45;
	add.s64 	%rd20, %rd4, %rd7;
	shl.b64 	%rd21, %rd20, 2;
	add.s64 	%rd22, %rd2, %rd21;
	ld.global.u32 	%r46, [%rd22];
	st.shared.u32 	[%r9+160], %r46;
	bar.sync 	0;
	@%p6 bra 	$L__BB0_11;
	add.s32 	%r47, %r107, -2;
	rem.s32 	%r48, %r47, %r21;
	cvt.s64.s32 	%rd23, %r48;
	add.s64 	%rd24, %rd23, %rd4;
	shl.b64 	%rd25, %rd24, 2;
	add.s64 	%rd26, %rd2, %rd25;
	ld.global.u32 	%r49, [%rd26];
	st.shared.u32 	[%r9+152], %r49;
	add.s32 	%r50, %r107, 16;
	rem.s32 	%r51, %r50, %r21;
	cvt.s64.s32 	%rd27, %r51;
	add.s64 	%rd28, %rd27, %rd4;
	shl.b64 	%rd29, %rd28, 2;
	add.s64 	%rd30, %rd2, %rd29;
	ld.global.u32 	%r52, [%rd30];
	st.shared.u32 	[%r9+224], %r52;
$L__BB0_11:
	setp.gt.u32 	%p7, %r2, 1;
	@%p7 bra 	$L__BB0_13;
	rem.s32 	%r53, %r14, %r21;
	mul.lo.s32 	%r54, %r53, %r21;
	cvt.s64.s32 	%rd31, %r54;
	add.s64 	%rd32, %rd31, %rd7;
	shl.b64 	%rd33, %rd32, 2;
	add.s64 	%rd34, %rd2, %rd33;
	ld.global.u32 	%r55, [%rd34];
	st.shared.u32 	[%r9], %r55;
	rem.s32 	%r56, %r15, %r21;
	mul.lo.s32 	%r57, %r56, %r21;
	cvt.s64.s32 	%rd35, %r57;
	add.s64 	%rd36, %rd35, %rd7;
	shl.b64 	%rd37, %rd36, 2;
	add.s64 	%rd38, %rd2, %rd37;
	ld.global.u32 	%r58, [%rd38];
	st.shared.u32 	[%r9+1440], %r58;
$L__BB0_13:
	or.b32  	%r59, %r2, %r5;
	and.b32  	%r60, %r59, 1022;
	setp.ne.s32 	%p8, %r60, 0;
	@%p8 bra 	$L__BB0_15;
	rem.s32 	%r61, %r14, %r21;
	mul.lo.s32 	%r62, %r61, %r21;
	cvt.s64.s32 	%rd39, %r62;
	add.s32 	%r63, %r107, -2;
	rem.s32 	%r64, %r63, %r21;
	cvt.s64.s32 	%rd40, %r64;
	add.s64 	%rd41, %rd39, %rd40;
	shl.b64 	%rd42, %rd41, 2;
	add.s64 	%rd43, %rd2, %rd42;
	ld.global.u32 	%r65, [%rd43];
	st.shared.u32 	[%r9+-8], %r65;
	rem.s32 	%r66, %r15, %r21;
	mul.lo.s32 	%r67, %r66, %r21;
	cvt.s64.s32 	%rd44, %r67;
	add.s32 	%r68, %r107, 16;
	rem.s32 	%r69, %r68, %r21;
	cvt.s64.s32 	%rd45, %r69;
	add.s64 	%rd46, %rd44, %rd45;
	shl.b64 	%rd47, %rd46, 2;
	add.s64 	%rd48, %rd2, %rd47;
	ld.global.u32 	%r70, [%rd48];
	st.shared.u32 	[%r9+1504], %r70;
	rem.s32 	%r71, %r108, %r21;
	cvt.u64.u32 	%rd49, %r71;
	add.s64 	%rd50, %rd49, %rd39;
	shl.b64 	%rd51, %rd50, 2;
	add.s64 	%rd52, %rd2, %rd51;
	ld.global.u32 	%r72, [%rd52];
	st.shared.u32 	[%r9+64], %r72;
	add.s64 	%rd53, %rd44, %rd40;
	shl.b64 	%rd54, %rd53, 2;
	add.s64 	%rd55, %rd2, %rd54;
	ld.global.u32 	%r73, [%rd55];
	st.shared.u32 	[%r9+1432], %r73;
$L__BB0_15:
	bar.sync 	0;
	add.s32 	%r74, %r108, -16;
	max.s32 	%r75, %r106, %r74;
	setp.ge.s32 	%p9, %r75, %r21;
	@%p9 bra 	$L__BB0_22;
	ld.shared.f64 	%fd28, [_ZZ8kernel2DPiS_PdiS_E3s_w];
	ld.shared.u32 	%r76, [%r9+-8];
	cvt.rn.f64.s32 	%fd29, %r76;
	fma.rn.f64 	%fd30, %fd28, %fd29, 0d0000000000000000;
	ld.shared.f64 	%fd31, [_ZZ8kernel2DPiS_PdiS_E3s_w+8];
	ld.shared.u32 	%r77, [%r9+-4];
	cvt.rn.f64.s32 	%fd32, %r77;
	fma.rn.f64 	%fd33, %fd31, %fd32, %fd30;
	ld.shared.f64 	%fd34, [_ZZ8kernel2DPiS_PdiS_E3s_w+16];
	ld.shared.u32 	%r78, [%r9];
	cvt.rn.f64.s32 	%fd35, %r78;
	fma.rn.f64 	%fd36, %fd34, %fd35, %fd33;
	ld.shared.f64 	%fd37, [_ZZ8kernel2DPiS_PdiS_E3s_w+24];
	ld.shared.u32 	%r79, [%r9+4];
	cvt.rn.f64.s32 	%fd38, %r79;
	fma.rn.f64 	%fd39, %fd37, %fd38, %fd36;
	ld.shared.f64 	%fd40, [_ZZ8kernel2DPiS_PdiS_E3s_w+32];
	ld.shared.u32 	%r80, [%r9+8];
	cvt.rn.f64.s32 	%fd41, %r80;
	fma.rn.f64 	%fd42, %fd40, %fd41, %fd39;
	ld.shared.f64 	%fd43, [_ZZ8kernel2DPiS_PdiS_E3s_w+40];
	ld.shared.u32 	%r81, [%r9+72];
	cvt.rn.f64.s32 	%fd44, %r81;
	fma.rn.f64 	%fd45, %fd43, %fd44, %fd42;
	ld.shared.f64 	%fd46, [_ZZ8kernel2DPiS_PdiS_E3s_w+48];
	ld.shared.u32 	%r82, [%r9+76];
	cvt.rn.f64.s32 	%fd47, %r82;
	fma.rn.f64 	%fd48, %fd46, %fd47, %fd45;
	ld.shared.f64 	%fd49, [_ZZ8kernel2DPiS_PdiS_E3s_w+56];
	ld.shared.u32 	%r83, [%r9+80];
	cvt.rn.f64.s32 	%fd50, %r83;
	fma.rn.f64 	%fd51, %fd49, %fd50, %fd48;
	ld.shared.f64 	%fd52, [_ZZ8kernel2DPiS_PdiS_E3s_w+64];
	ld.shared.u32 	%r84, [%r9+84];
	cvt.rn.f64.s32 	%fd53, %r84;
	fma.rn.f64 	%fd54, %fd52, %fd53, %fd51;
	ld.shared.f64 	%fd55, [_ZZ8kernel2DPiS_PdiS_E3s_w+72];
	ld.shared.u32 	%r85, [%r9+88];
	cvt.rn.f64.s32 	%fd56, %r85;
	fma.rn.f64 	%fd57, %fd55, %fd56, %fd54;
	ld.shared.f64 	%fd58, [_ZZ8kernel2DPiS_PdiS_E3s_w+80];
	ld.shared.u32 	%r86, [%r9+152];
	cvt.rn.f64.s32 	%fd59, %r86;
	fma.rn.f64 	%fd60, %fd58, %fd59, %fd57;
	ld.shared.f64 	%fd61, [_ZZ8kernel2DPiS_PdiS_E3s_w+88];
	ld.shared.u32 	%r87, [%r9+156];
	cvt.rn.f64.s32 	%fd62, %r87;
	fma.rn.f64 	%fd63, %fd61, %fd62, %fd60;
	ld.shared.f64 	%fd64, [_ZZ8kernel2DPiS_PdiS_E3s_w+104];
	ld.shared.u32 	%r88, [%r9+164];
	cvt.rn.f64.s32 	%fd65, %r88;
	fma.rn.f64 	%fd66, %fd64, %fd65, %fd63;
	ld.shared.f64 	%fd67, [_ZZ8kernel2DPiS_PdiS_E3s_w+112];
	ld.shared.u32 	%r89, [%r9+168];
	cvt.rn.f64.s32 	%fd68, %r89;
	fma.rn.f64 	%fd69, %fd67, %fd68, %fd66;
	ld.shared.f64 	%fd70, [_ZZ8kernel2DPiS_PdiS_E3s_w+120];
	ld.shared.u32 	%r90, [%r9+232];
	cvt.rn.f64.s32 	%fd71, %r90;
	fma.rn.f64 	%fd72, %fd70, %fd71, %fd69;
	ld.shared.f64 	%fd73, [_ZZ8kernel2DPiS_PdiS_E3s_w+128];
	ld.shared.u32 	%r91, [%r9+236];
	cvt.rn.f64.s32 	%fd74, %r91;
	fma.rn.f64 	%fd75, %fd73, %fd74, %fd72;
	ld.shared.f64 	%fd76, [_ZZ8kernel2DPiS_PdiS_E3s_w+136];
	ld.shared.u32 	%r92, [%r9+240];
	cvt.rn.f64.s32 	%fd77, %r92;
	fma.rn.f64 	%fd78, %fd76, %fd77, %fd75;
	ld.shared.f64 	%fd79, [_ZZ8kernel2DPiS_PdiS_E3s_w+144];
	ld.shared.u32 	%r93, [%r9+244];
	cvt.rn.f64.s32 	%fd80, %r93;
	fma.rn.f64 	%fd81, %fd79, %fd80, %fd78;
	ld.shared.f64 	%fd82, [_ZZ8kernel2DPiS_PdiS_E3s_w+152];
	ld.shared.u32 	%r94, [%r9+248];
	cvt.rn.f64.s32 	%fd83, %r94;
	fma.rn.f64 	%fd84, %fd82, %fd83, %fd81;
	ld.shared.f64 	%fd85, [_ZZ8kernel2DPiS_PdiS_E3s_w+160];
	ld.shared.u32 	%r95, [%r9+312];
	cvt.rn.f64.s32 	%fd86, %r95;
	fma.rn.f64 	%fd87, %fd85, %fd86, %fd84;
	ld.shared.f64 	%fd88, [_ZZ8kernel2DPiS_PdiS_E3s_w+168];
	ld.shared.u32 	%r96, [%r9+316];
	cvt.rn.f64.s32 	%fd89, %r96;
	fma.rn.f64 	%fd90, %fd88, %fd89, %fd87;
	ld.shared.f64 	%fd91, [_ZZ8kernel2DPiS_PdiS_E3s_w+176];
	ld.shared.u32 	%r97, [%r9+320];
	cvt.rn.f64.s32 	%fd92, %r97;
	fma.rn.f64 	%fd93, %fd91, %fd92, %fd90;
	ld.shared.f64 	%fd94, [_ZZ8kernel2DPiS_PdiS_E3s_w+184];
	ld.shared.u32 	%r98, [%r9+324];
	cvt.rn.f64.s32 	%fd95, %r98;
	fma.rn.f64 	%fd96, %fd94, %fd95, %fd93;
	ld.shared.f64 	%fd97, [_ZZ8kernel2DPiS_PdiS_E3s_w+192];
	ld.shared.u32 	%r99, [%r9+328];
	cvt.rn.f64.s32 	%fd98, %r99;
	fma.rn.f64 	%fd1, %fd97, %fd98, %fd96;
	abs.f64 	%fd99, %fd1;
	setp.geu.f64 	%p10, %fd99, 0d3EB0C6F7A0B5ED8D;
	@%p10 bra 	$L__BB0_18;
	ld.shared.u32 	%r104, [%r9+160];
	st.global.u32 	[%rd58], %r104;
	bra.uni 	$L__BB0_22;
$L__BB0_18:
	setp.leu.f64 	%p11, %fd1, 0d3EB0C6F7A0B5ED8D;
	@%p11 bra 	$L__BB0_20;
	mov.b32 	%r102, 1;
	st.global.u32 	[%rd58], %r102;
	mov.b32 	%r103, 0;
	st.global.u32 	[%rd1], %r103;
	bra.uni 	$L__BB0_22;
$L__BB0_20:
	setp.geu.f64 	%p12, %fd1, 0d0000000000000000;
	@%p12 bra 	$L__BB0_22;
	mov.b32 	%r100, -1;
	st.global.u32 	[%rd58], %r100;
	mov.b32 	%r101, 0;
	st.global.u32 	[%rd1], %r101;
$L__BB0_22:
	bar.sync 	0;
	add.s32 	%r108, %r108, %r7;
	add.s32 	%r105, %r108, -16;
	mul.wide.u32 	%rd56, %r7, 4;
	add.s64 	%rd58, %rd58, %rd56;
	add.s32 	%r107, %r107, %r7;
	setp.lt.s32 	%p13, %r105, %r8;
	@%p13 bra 	$L__BB0_9;
$L__BB0_23:
	add.s32 	%r106, %r106, %r11;
	setp.lt.s32 	%p14, %r106, %r8;
	@%p14 bra 	$L__BB0_7;
$L__BB0_24:
	ret;

}


// ===== COMPILED SASS (sm_100) =====

	.target	sm_100

	.elftype	@"ET_EXEC"


//--------------------- .note.nv.tkinfo           --------------------------
	.section	.note.nv.tkinfo,"",@"SHT_NOTE"
	.sectionflags	@"SHF_NOTE_NV_TKINFO"
	.tkinfo
        /*0018*/ 	.word	0x00000002
        /*0030*/ 	.string	""
        /*0030*/ 	.string	"ptxas"
        /*0030*/ 	.string	"Cuda compilation tools, release 13.0, V13.0.88"
        /*0030*/ 	.string	"Build cuda_13.0.r13.0/compiler.36424714_0"
        /*0030*/ 	.string	"-arch sm_100 -m 64 "



//--------------------- .note.nv.cuinfo           --------------------------
	.section	.note.nv.cuinfo,"",@"SHT_NOTE"
	.sectionflags	@"SHF_NOTE_NV_CUINFO"
        /*0018*/ 	.short	0x0002
        /*001a*/ 	.short	0x0064
        /*001c*/ 	.short	0x0082
	.zero		2


//--------------------- .nv.info                  --------------------------
	.section	.nv.info,"",@"SHT_CUDA_INFO"
	.align	4


	//----- nvinfo : EIATTR_REGCOUNT
	.align		4
        /*0000*/ 	.byte	0x04, 0x2f
        /*0002*/ 	.short	(.L_1 - .L_0)
	.align		4
.L_0:
        /*0004*/ 	.word	index@(_Z8kernel2DPiS_PdiS_)
        /*0008*/ 	.word	0x00000028


	//----- nvinfo : EIATTR_FRAME_SIZE
	.align		4
.L_1:
        /*000c*/ 	.byte	0x04, 0x11
        /*000e*/ 	.short	(.L_3 - .L_2)
	.align		4
.L_2:
        /*0010*/ 	.word	index@(_Z8kernel2DPiS_PdiS_)
        /*0014*/ 	.word	0x00000000


	//----- nvinfo : EIATTR_MIN_STACK_SIZE
	.align		4
.L_3:
        /*0018*/ 	.byte	0x04, 0x12
        /*001a*/ 	.short	(.L_5 - .L_4)
	.align		4
.L_4:
        /*001c*/ 	.word	index@(_Z8kernel2DPiS_PdiS_)
        /*0020*/ 	.word	0x00000000
.L_5:


//--------------------- .nv.compat                --------------------------
	.section	.nv.compat,"",@"SHT_CUDA_COMPAT_INFO"
	.align	4
        /*0000*/ 	.byte	0x02, 0x09, 0x00, 0x00, 0x02, 0x02, 0x01, 0x00, 0x02, 0x05, 0x05, 0x00, 0x03, 0x07, 0x01, 0x01
        /*0010*/ 	.byte	0x02, 0x03, 0x00, 0x00, 0x02, 0x06, 0x01, 0x00, 0x04, 0x0b, 0x08, 0x00, 0x01, 0x00, 0x00, 0x00
        /*0020*/ 	.byte	0x00, 0x00, 0x00, 0x00


//--------------------- .nv.info._Z8kernel2DPiS_PdiS_ --------------------------
	.section	.nv.info._Z8kernel2DPiS_PdiS_,"",@"SHT_CUDA_INFO"
	.sectionflags	@""
	.align	4


	//----- nvinfo : EIATTR_CUDA_API_VERSION
	.align		4
        /*0000*/ 	.byte	0x04, 0x37
        /*0002*/ 	.short	(.L_7 - .L_6)
.L_6:
        /*0004*/ 	.word	0x00000082


	//----- nvinfo : EIATTR_KPARAM_INFO
	.align		4
.L_7:
        /*0008*/ 	.byte	0x04, 0x17
        /*000a*/ 	.short	(.L_9 - .L_8)
.L_8:
        /*000c*/ 	.word	0x00000000
        /*0010*/ 	.short	0x0004
        /*0012*/ 	.short	0x0020
        /*0014*/ 	.byte	0x00, 0xf5, 0x21, 0x00


	//----- nvinfo : EIATTR_KPARAM_INFO
	.align		4
.L_9:
        /*0018*/ 	.byte	0x04, 0x17
        /*001a*/ 	.short	(.L_11 - .L_10)
.L_10:
        /*001c*/ 	.word	0x00000000
        /*0020*/ 	.short	0x0003
        /*0022*/ 	.short	0x0018
        /*0024*/ 	.byte	0x00, 0xf0, 0x11, 0x00


	//----- nvinfo : EIATTR_KPARAM_INFO
	.align		4
.L_11:
        /*0028*/ 	.byte	0x04, 0x17
        /*002a*/ 	.short	(.L_13 - .L_12)
.L_12:
        /*002c*/ 	.word	0x00000000
        /*0030*/ 	.short	0x0002
        /*0032*/ 	.short	0x0010
        /*0034*/ 	.byte	0x00, 0xf5, 0x21, 0x00


	//----- nvinfo : EIATTR_KPARAM_INFO
	.align		4
.L_13:
        /*0038*/ 	.byte	0x04, 0x17
        /*003a*/ 	.short	(.L_15 - .L_14)
.L_14:
        /*003c*/ 	.word	0x00000000
        /*0040*/ 	.short	0x0001
        /*0042*/ 	.short	0x0008
        /*0044*/ 	.byte	0x00, 0xf5, 0x21, 0x00


	//----- nvinfo : EIATTR_KPARAM_INFO
	.align		4
.L_15:
        /*0048*/ 	.byte	0x04, 0x17
        /*004a*/ 	.short	(.L_17 - .L_16)
.L_16:
        /*004c*/ 	.word	0x00000000
        /*0050*/ 	.short	0x0000
        /*0052*/ 	.short	0x0000
        /*0054*/ 	.byte	0x00, 0xf5, 0x21, 0x00


	//----- nvinfo : EIATTR_SPARSE_MMA_MASK
	.align		4
.L_17:
        /*0058*/ 	.byte	0x03, 0x50
        /*005a*/ 	.short	0x0000


	//----- nvinfo : EIATTR_MAXREG_COUNT
	.align		4
        /*005c*/ 	.byte	0x03, 0x1b
        /*005e*/ 	.short	0x00ff


	//----- nvinfo : EIATTR_NUM_BARRIERS
	.align		4
        /*0060*/ 	.byte	0x02, 0x4c
        /*0062*/ 	.byte	0x01
	.zero		1


	//----- nvinfo : EIATTR_MERCURY_ISA_VERSION
	.align		4
        /*0064*/ 	.byte	0x03, 0x5f
        /*0066*/ 	.short	0x0101


	//----- nvinfo : EIATTR_VRC_CTA_INIT_COUNT
	.align		4
        /*0068*/ 	.byte	0x02, 0x4a
	.zero		1
	.zero		1


	//----- nvinfo : EIATTR_EXIT_INSTR_OFFSETS
	.align		4
        /*006c*/ 	.byte	0x04, 0x1c
        /*006e*/ 	.short	(.L_19 - .L_18)


	//   ....[0]....
.L_18:
        /*0070*/ 	.word	0x000004f0


	//   ....[1]....
        /*0074*/ 	.word	0x00001da0


	//----- nvinfo : EIATTR_CRS_STACK_SIZE
	.align		4
.L_19:
        /*0078*/ 	.byte	0x04, 0x1e
        /*007a*/ 	.short	(.L_21 - .L_20)
.L_20:
        /*007c*/ 	.word	0x00000000


	//----- nvinfo : EIATTR_CBANK_PARAM_SIZE
	.align		4
.L_21:
        /*0080*/ 	.byte	0x03, 0x19
        /*0082*/ 	.short	0x0028


	//----- nvinfo : EIATTR_PARAM_CBANK
	.align		4
        /*0084*/ 	.byte	0x04, 0x0a
        /*0086*/ 	.short	(.L_23 - .L_22)
	.align		4
.L_22:
        /*0088*/ 	.word	index@(.nv.constant0._Z8kernel2DPiS_PdiS_)
        /*008c*/ 	.short	0x0380
        /*008e*/ 	.short	0x0028


	//----- nvinfo : EIATTR_SW_WAR
	.align		4
.L_23:
        /*0090*/ 	.byte	0x04, 0x36
        /*0092*/ 	.short	(.L_25 - .L_24)
.L_24:
        /*0094*/ 	.word	0x00000008
.L_25:


//--------------------- .nv.callgraph             --------------------------
	.section	.nv.callgraph,"",@"SHT_CUDA_CALLGRAPH"
	.align	4
	.sectionentsize	8
	.align		4
        /*0000*/ 	.word	0x00000000
	.align		4
        /*0004*/ 	.word	0xffffffff
	.align		4
        /*0008*/ 	.word	0x00000000
	.align		4
        /*000c*/ 	.word	0xfffffffe
	.align		4
        /*0010*/ 	.word	0x00000000
	.align		4
        /*0014*/ 	.word	0xfffffffd
	.align		4
        /*0018*/ 	.word	0x00000000
	.align		4
        /*001c*/ 	.word	0xfffffffc


//--------------------- .text._Z8kernel2DPiS_PdiS_ --------------------------
	.section	.text._Z8kernel2DPiS_PdiS_,"ax",@progbits
	.align	128
        .global         _Z8kernel2DPiS_PdiS_
        .type           _Z8kernel2DPiS_PdiS_,@function
        .size           _Z8kernel2DPiS_PdiS_,(.L_x_15 - _Z8kernel2DPiS_PdiS_)
        .other          _Z8kernel2DPiS_PdiS_,@"STO_CUDA_ENTRY STV_DEFAULT"
_Z8kernel2DPiS_PdiS_:
.text._Z8kernel2DPiS_PdiS_:
[----:B------:R-:W-:Y:S08]  /*0000*/  LDC R1, c[0x0][0x37c] ;  /* 0x0000df00ff017b82 */ /* 0x000ff00000000800 */
[----:B------:R-:W0:Y:S01]  /*0010*/  LDC R30, c[0x0][0x360] ;  /* 0x0000d800ff1e7b82 */ /* 0x000e220000000800 */
[----:B------:R-:W0:Y:S01]  /*0020*/  LDCU UR6, c[0x0][0x364] ;  /* 0x00006c80ff0677ac */ /* 0x000e220008000800 */
[----:B------:R-:W1:Y:S01]  /*0030*/  S2R R0, SR_TID.X ;  /* 0x0000000000007919 */ /* 0x000e620000002100 */
[----:B------:R-:W-:Y:S01]  /*0040*/  BSSY.RECONVERGENT B0, `(.L_x_0) ;  /* 0x0000046000007945 */ /* 0x000fe20003800200 */
[----:B------:R-:W2:Y:S01]  /*0050*/  LDCU.64 UR8, c[0x0][0x358] ;  /* 0x00006b00ff0877ac */ /* 0x000ea20008000a00 */
[----:B------:R-:W3:Y:S03]  /*0060*/  S2R R2, SR_TID.Y ;  /* 0x0000000000027919 */ /* 0x000ee60000002200 */
[----:B------:R-:W4:Y:S08]  /*0070*/  S2UR UR4, SR_CTAID.Y ;  /* 0x00000000000479c3 */ /* 0x000f300000002600 */
[----:B------:R-:W1:Y:S08]  /*0080*/  S2UR UR5, SR_CTAID.X ;  /* 0x00000000000579c3 */ /* 0x000e700000002500 */
[----:B------:R-:W5:Y:S01]  /*0090*/  LDC R28, c[0x0][0x374] ;  /* 0x0000dd00ff1c7b82 */ /* 0x000f620000000800 */
[----:B0-----:R-:W-:-:S04]  /*00a0*/  VIMNMX.U32 R3, PT, PT, R30, UR6, PT ;  /* 0x000000061e037c48 */ /* 0x001fc8000bfe0000 */
[----:B------:R-:W-:Y:S01]  /*00b0*/  ISETP.GE.U32.AND P0, PT, R3, 0x6, PT ;  /* 0x000000060300780c */ /* 0x000fe20003f06070 */
[----:B----4-:R-:W-:-:S06]  /*00c0*/  UIMAD UR4, UR4, UR6, URZ ;  /* 0x00000006040472a4 */ /* 0x010fcc000f8e02ff */
[----:B---3--:R-:W-:Y:S02]  /*00d0*/  VIADD R29, R2, UR4 ;  /* 0x00000004021d7c36 */ /* 0x008fe40008000000 */
[----:B-1----:R-:W-:Y:S02]  /*00e0*/  IMAD R3, R30, UR5, R0 ;  /* 0x000000051e037c24 */ /* 0x002fe4000f8e0200 */
[----:B-----5:R-:W-:Y:S02]  /*00f0*/  IMAD R28, R28, UR6, RZ ;  /* 0x000000061c1c7c24 */ /* 0x020fe4000f8e02ff */
[----:B--2---:R-:W-:Y:S05]  /*0100*/  @!P0 BRA `(.L_x_1) ;  /* 0x0000000000348947 */ /* 0x004fea0003800000 */
[----:B------:R-:W-:-:S04]  /*0110*/  VIMNMX.U32 R4, PT, PT, R0, R2, !PT ;  /* 0x0000000200047248 */ /* 0x000fc80007fe0000 */
[----:B------:R-:W-:-:S13]  /*0120*/  ISETP.GT.U32.AND P0, PT, R4, 0x4, PT ;  /* 0x000000040400780c */ /* 0x000fda0003f04070 */
[----:B------:R-:W-:Y:S05]  /*0130*/  @P0 BRA `(.L_x_2) ;  /* 0x0000000000d80947 */ /* 0x000fea0003800000 */
[----:B------:R-:W0:Y:S01]  /*0140*/  LDC.64 R4, c[0x0][0x390] ;  /* 0x0000e400ff047b82 */ /* 0x000e220000000a00 */
[----:B------:R-:W-:-:S04]  /*0150*/  IMAD R7, R0, 0x5, R2 ;  /* 0x0000000500077824 */ /* 0x000fc800078e0202 */
[----:B0-----:R-:W-:-:S06]  /*0160*/  IMAD.WIDE.U32 R4, R7, 0x8, R4 ;  /* 0x0000000807047825 */ /* 0x001fcc00078e0004 */
[----:B------:R-:W2:Y:S01]  /*0170*/  LDG.E.64 R4, desc[UR8][R4.64] ;  /* 0x0000000804047981 */ /* 0x000ea2000c1e1b00 */
[----:B------:R-:W0:Y:S01]  /*0180*/  S2UR UR6, SR_CgaCtaId ;  /* 0x00000000000679c3 */ /* 0x000e220000008800 */
[----:B------:R-:W-:Y:S02]  /*0190*/  UMOV UR5, 0x400 ;  /* 0x0000040000057882 */ /* 0x000fe40000000000 */
[----:B0-----:R-:W-:-:S06]  /*01a0*/  ULEA UR5, UR6, UR5, 0x18 ;  /* 0x0000000506057291 */ /* 0x001fcc000f8ec0ff */
[----:B------:R-:W-:-:S05]  /*01b0*/  LEA R7, R7, UR5, 0x3 ;  /* 0x0000000507077c11 */ /* 0x000fca000f8e18ff */
[----:B--2---:R1:W-:Y:S01]  /*01c0*/  STS.64 [R7], R4 ;  /* 0x0000000407007388 */ /* 0x0043e20000000a00 */
[----:B------:R-:W-:Y:S05]  /*01d0*/  BRA `(.L_x_2) ;  /* 0x0000000000b07947 */ /* 0x000fea0003800000 */
.L_x_1:
[----:B------:R-:W-:-:S13]  /*01e0*/  LOP3.LUT P0, RZ, R0, R2, RZ, 0xfc, !PT ;  /* 0x0000000200ff7212 */ /* 0x000fda000780fcff */
[----:B------:R-:W-:Y:S05]  /*01f0*/  @P0 BRA `(.L_x_2) ;  /* 0x0000000000a80947 */ /* 0x000fea0003800000 */
[----:B------:R-:W0:Y:S02]  /*0200*/  LDC.64 R32, c[0x0][0x390] ;  /* 0x0000e400ff207b82 */ /* 0x000e240000000a00 */
[----:B0-----:R-:W2:Y:S04]  /*0210*/  LDG.E.64 R4, desc[UR8][R32.64] ;  /* 0x0000000820047981 */ /* 0x001ea8000c1e1b00 */
[----:B------:R-:W2:Y:S04]  /*0220*/  LDG.E.64 R6, desc[UR8][R32.64+0x8] ;  /* 0x0000080820067981 */ /* 0x000ea8000c1e1b00 */
[----:B------:R-:W3:Y:S04]  /*0230*/  LDG.E.64 R8, desc[UR8][R32.64+0x10] ;  /* 0x0000100820087981 */ /* 0x000ee8000c1e1b00 */
[----:B------:R-:W3:Y:S04]  /*0240*/  LDG.E.64 R10, desc[UR8][R32.64+0x18] ;  /* 0x00001808200a7981 */ /* 0x000ee8000c1e1b00 */
[----:B------:R-:W4:Y:S04]  /*0250*/  LDG.E.64 R12, desc[UR8][R32.64+0x20] ;  /* 0x00002008200c7981 */ /* 0x000f28000c1e1b00 */
[----:B------:R-:W4:Y:S04]  /*0260*/  LDG.E.64 R14, desc[UR8][R32.64+0x28] ;  /* 0x00002808200e7981 */ /* 0x000f28000c1e1b00 */
[----:B------:R-:W5:Y:S04]  /*0270*/  LDG.E.64 R16, desc[UR8][R32.64+0x30] ;  /* 0x0000300820107981 */ /* 0x000f68000c1e1b00 */
[----:B------:R-:W5:Y:S04]  /*0280*/  LDG.E.64 R18, desc[UR8][R32.64+0x38] ;  /* 0x0000380820127981 */ /* 0x000f68000c1e1b00 */
[----:B------:R-:W5:Y:S04]  /*0290*/  LDG.E.64 R20, desc[UR8][R32.64+0x40] ;  /* 0x0000400820147981 */ /* 0x000f68000c1e1b00 */
[----:B------:R-:W5:Y:S04]  /*02a0*/  LDG.E.64 R22, desc[UR8][R32.64+0x48] ;  /* 0x0000480820167981 */ /* 0x000f68000c1e1b00 */
[----:B------:R-:W5:Y:S04]  /*02b0*/  LDG.E.64 R24, desc[UR8][R32.64+0x50] ;  /* 0x0000500820187981 */ /* 0x000f68000c1e1b00 */
[----:B------:R-:W5:Y:S01]  /*02c0*/  LDG.E.64 R26, desc[UR8][R32.64+0x58] ;  /* 0x00005808201a7981 */ /* 0x000f62000c1e1b00 */
[----:B------:R-:W0:Y:S01]  /*02d0*/  S2UR UR6, SR_CgaCtaId ;  /* 0x00000000000679c3 */ /* 0x000e220000008800 */
[----:B------:R-:W-:-:S02]  /*02e0*/  UMOV UR5, 0x400 ;  /* 0x0000040000057882 */ /* 0x000fc40000000000 */
[----:B------:R-:W5:Y:S01]  /*02f0*/  LDG.E.64 R34, desc[UR8][R32.64+0xc0] ;  /* 0x0000c00820227981 */ /* 0x000f62000c1e1b00 */
[----:B0-----:R-:W-:-:S09]  /*0300*/  ULEA UR5, UR6, UR5, 0x18 ;  /* 0x0000000506057291 */ /* 0x001fd2000f8ec0ff */
[----:B--2---:R0:W-:Y:S04]  /*0310*/  STS.128 [UR5], R4 ;  /* 0x00000004ff007988 */ /* 0x0041e80008000c05 */
[----:B---3--:R1:W-:Y:S04]  /*0320*/  STS.128 [UR5+0x10], R8 ;  /* 0x00001008ff007988 */ /* 0x0083e80008000c05 */
[----:B0-----:R-:W2:Y:S04]  /*0330*/  LDG.E.64 R4, desc[UR8][R32.64+0x60] ;  /* 0x0000600820047981 */ /* 0x001ea8000c1e1b00 */
[----:B----4-:R0:W-:Y:S04]  /*0340*/  STS.128 [UR5+0x20], R12 ;  /* 0x0000200cff007988 */ /* 0x0101e80008000c05 */
[----:B------:R-:W2:Y:S04]  /*0350*/  LDG.E.64 R6, desc[UR8][R32.64+0x68] ;  /* 0x0000680820067981 */ /* 0x000ea8000c1e1b00 */
[----:B-----5:R3:W-:Y:S04]  /*0360*/  STS.128 [UR5+0x30], R16 ;  /* 0x00003010ff007988 */ /* 0x0207e80008000c05 */
[----:B-1----:R-:W4:Y:S04]  /*0370*/  LDG.E.64 R8, desc[UR8][R32.64+0x70] ;  /* 0x0000700820087981 */ /* 0x002f28000c1e1b00 */
[----:B------:R1:W-:Y:S04]  /*0380*/  STS.128 [UR5+0x40], R20 ;  /* 0x00004014ff007988 */ /* 0x0003e80008000c05 */
[----:B------:R-:W4:Y:S04]  /*0390*/  LDG.E.64 R10, desc[UR8][R32.64+0x78] ;  /* 0x00007808200a7981 */ /* 0x000f28000c1e1b00 */
[----:B------:R5:W-:Y:S04]  /*03a0*/  STS.128 [UR5+0x50], R24 ;  /* 0x00005018ff007988 */ /* 0x000be80008000c05 */
[----:B0-----:R-:W4:Y:S04]  /*03b0*/  LDG.E.64 R12, desc[UR8][R32.64+0x80] ;  /* 0x00008008200c7981 */ /* 0x001f28000c1e1b00 */
[----:B------:R-:W4:Y:S04]  /*03c0*/  LDG.E.64 R14, desc[UR8][R32.64+0x88] ;  /* 0x00008808200e7981 */ /* 0x000f28000c1e1b00 */
[----:B---3--:R-:W3:Y:S04]  /*03d0*/  LDG.E.64 R16, desc[UR8][R32.64+0x90] ;  /* 0x0000900820107981 */ /* 0x008ee8000c1e1b00 */
[----:B------:R-:W3:Y:S04]  /*03e0*/  LDG.E.64 R18, desc[UR8][R32.64+0x98] ;  /* 0x0000980820127981 */ /* 0x000ee8000c1e1b00 */
[----:B-1----:R-:W3:Y:S04]  /*03f0*/  LDG.E.64 R20, desc[UR8][R32.64+0xa0] ;  /* 0x0000a00820147981 */ /* 0x002ee8000c1e1b00 */
[----:B------:R-:W3:Y:S04]  /*0400*/  LDG.E.64 R22, desc[UR8][R32.64+0xa8] ;  /* 0x0000a80820167981 */ /* 0x000ee8000c1e1b00 */
[----:B-----5:R-:W5:Y:S04]  /*0410*/  LDG.E.64 R24, desc[UR8][R32.64+0xb0] ;  /* 0x0000b00820187981 */ /* 0x020f68000c1e1b00 */
[----:B------:R-:W5:Y:S04]  /*0420*/  LDG.E.64 R26, desc[UR8][R32.64+0xb8] ;  /* 0x0000b808201a7981 */ /* 0x000f68000c1e1b00 */
[----:B------:R0:W-:Y:S04]  /*0430*/  STS.64 [UR5+0xc0], R34 ;  /* 0x0000c022ff007988 */ /* 0x0001e80008000a05 */
[----:B--2---:R0:W-:Y:S04]  /*0440*/  STS.128 [UR5+0x60], R4 ;  /* 0x00006004ff007988 */ /* 0x0041e80008000c05 */
[----:B----4-:R0:W-:Y:S04]  /*0450*/  STS.128 [UR5+0x70], R8 ;  /* 0x00007008ff007988 */ /* 0x0101e80008000c05 */
[----:B------:R0:W-:Y:S04]  /*0460*/  STS.128 [UR5+0x80], R12 ;  /* 0x0000800cff007988 */ /* 0x0001e80008000c05 */
[----:B---3--:R0:W-:Y:S04]  /*0470*/  STS.128 [UR5+0x90], R16 ;  /* 0x00009010ff007988 */ /* 0x0081e80008000c05 */
[----:B------:R0:W-:Y:S04]  /*0480*/  STS.128 [UR5+0xa0], R20 ;  /* 0x0000a014ff007988 */ /* 0x0001e80008000c05 */
[----:B-----5:R0:W-:Y:S02]  /*0490*/  STS.128 [UR5+0xb0], R24 ;  /* 0x0000b018ff007988 */ /* 0x0201e40008000c05 */
.L_x_2:
[----:B------:R-:W-:Y:S05]  /*04a0*/  BSYNC.RECONVERGENT B0 ;  /* 0x0000000000007941 */ /* 0x000fea0003800200 */
.L_x_0:
[----:B0-----:R-:W0:Y:S02]  /*04b0*/  LDC R21, c[0x0][0x398] ;  /* 0x0000e600ff157b82 */ /* 0x001e240000000800 */
[----:B0-----:R-:W-:-:S06]  /*04c0*/  VIADD R23, R21, 0x2 ;  /* 0x0000000215177836 */ /* 0x001fcc0000000000 */
[----:B------:R-:W-:Y:S01]  /*04d0*/  BAR.SYNC.DEFER_BLOCKING 0x0 ;  /* 0x0000000000007b1d */ /* 0x000fe20000010000 */
[----:B------:R-:W-:-:S13]  /*04e0*/  ISETP.GE.AND P0, PT, R3, R23, PT ;  /* 0x000000170300720c */ /* 0x000fda0003f06270 */
[----:B------:R-:W-:Y:S05]  /*04f0*/  @P0 EXIT ;  /* 0x000000000000094d */ /* 0x000fea0003800000 */
[----:B------:R-:W0:Y:S01]  /*0500*/  S2UR UR6, SR_CgaCtaId ;  /* 0x00000000000679c3 */ /* 0x000e220000008800 */
[----:B------:R-:W2:Y:S01]  /*0510*/  LDCU UR7, c[0x0][0x370] ;  /* 0x00006e00ff0777ac */ /* 0x000ea20008000800 */
[--C-:B------:R-:W-:Y:S01]  /*0520*/  IMAD R22, R0, 0x14, R2.reuse ;  /* 0x0000001400167824 */ /* 0x100fe200078e0202 */
[----:B------:R-:W-:Y:S01]  /*0530*/  IADD3 R21, PT, PT, R21, UR4, R2 ;  /* 0x0000000415157c10 */ /* 0x000fe2000fffe002 */
[----:B------:R-:W-:Y:S02]  /*0540*/  UMOV UR5, 0x400 ;  /* 0x0000040000057882 */ /* 0x000fe40000000000 */
[----:B------:R-:W-:Y:S01]  /*0550*/  UIADD3 UR5, UPT, UPT, UR5, 0xc8, URZ ;  /* 0x000000c805057890 */ /* 0x000fe2000fffe0ff */
[----:B--2---:R-:W-:-:S03]  /*0560*/  IMAD R20, R30, UR7, RZ ;  /* 0x000000071e147c24 */ /* 0x004fc6000f8e02ff */
[----:B0-----:R-:W-:-:S06]  /*0570*/  ULEA UR5, UR6, UR5, 0x18 ;  /* 0x0000000506057291 */ /* 0x001fcc000f8ec0ff */
[----:B------:R-:W-:-:S07]  /*0580*/  LEA R22, R22, UR5, 0x2 ;  /* 0x0000000516167c11 */ /* 0x000fce000f8e10ff */
.L_x_13:
[----:B------:R-:W-:-:S13]  /*0590*/  ISETP.GE.AND P0, PT, R29, R23, PT ;  /* 0x000000171d00720c */ /* 0x000fda0003f06270 */
[----:B-12---:R-:W-:Y:S05]  /*05a0*/  @P0 BRA `(.L_x_3) ;  /* 0x0000001400f00947 */ /* 0x006fea0003800000 */
[----:B------:R-:W0:Y:S01]  /*05b0*/  LDC R10, c[0x0][0x398] ;  /* 0x0000e600ff0a7b82 */ /* 0x000e220000000800 */
[----:B------:R-:W2:Y:S01]  /*05c0*/  LDCU.64 UR4, c[0x0][0x380] ;  /* 0x00007000ff0477ac */ /* 0x000ea20008000a00 */
[----:B------:R-:W-:Y:S02]  /*05d0*/  VIADD R19, R29, 0x10 ;  /* 0x000000101d137836 */ /* 0x000fe40000000000 */
[----:B------:R-:W-:Y:S01]  /*05e0*/  IMAD.MOV.U32 R16, RZ, RZ, R21 ;  /* 0x000000ffff107224 */ /* 0x000fe200078e0015 */
[----:B0-----:R-:W-:Y:S01]  /*05f0*/  IABS R18, R10 ;  /* 0x0000000a00127213 */ /* 0x001fe20000000000 */
[----:B------:R-:W-:-:S03]  /*0600*/  IMAD.IADD R8, R3, 0x1, R10 ;  /* 0x0000000103087824 */ /* 0x000fc600078e020a */
[----:B------:R-:W0:Y:S02]  /*0610*/  I2F.RP R6, R18 ;  /* 0x0000001200067306 */ /* 0x000e240000209400 */
[----:B-1----:R-:W-:Y:S02]  /*0620*/  IABS R7, R8 ;  /* 0x0000000800077213 */ /* 0x002fe40000000000 */
[----:B------:R-:W-:-:S04]  /*0630*/  ISETP.GE.AND P2, PT, R8, RZ, PT ;  /* 0x000000ff0800720c */ /* 0x000fc80003f46270 */
[----:B0-----:R-:W0:Y:S02]  /*0640*/  MUFU.RCP R6, R6 ;  /* 0x0000000600067308 */ /* 0x001e240000001000 */
[----:B0-----:R-:W-:-:S06]  /*0650*/  VIADD R4, R6, 0xffffffe ;  /* 0x0ffffffe06047836 */ /* 0x001fcc0000000000 */
[----:B------:R0:W1:Y:S02]  /*0660*/  F2I.FTZ.U32.TRUNC.NTZ R5, R4 ;  /* 0x0000000400057305 */ /* 0x000064000021f000 */
[----:B0-----:R-:W-:Y:S02]  /*0670*/  IMAD.MOV.U32 R4, RZ, RZ, RZ ;  /* 0x000000ffff047224 */ /* 0x001fe400078e00ff */
[----:B-1----:R-:W-:-:S04]  /*0680*/  IMAD.MOV R17, RZ, RZ, -R5 ;  /* 0x000000ffff117224 */ /* 0x002fc800078e0a05 */
[----:B------:R-:W-:-:S04]  /*0690*/  IMAD R17, R17, R18, RZ ;  /* 0x0000001211117224 */ /* 0x000fc800078e02ff */
[----:B------:R-:W-:-:S04]  /*06a0*/  IMAD.HI.U32 R17, R5, R17, R4 ;  /* 0x0000001105117227 */ /* 0x000fc800078e0004 */
[----:B------:R-:W-:Y:S02]  /*06b0*/  IMAD R4, R3, R10, RZ ;  /* 0x0000000a03047224 */ /* 0x000fe400078e02ff */
[----:B------:R-:W-:-:S04]  /*06c0*/  IMAD.HI.U32 R5, R17, R7, RZ ;  /* 0x0000000711057227 */ /* 0x000fc800078e00ff */
[----:B------:R-:W-:-:S04]  /*06d0*/  IMAD.MOV R5, RZ, RZ, -R5 ;  /* 0x000000ffff057224 */ /* 0x000fc800078e0a05 */
[----:B------:R-:W-:-:S05]  /*06e0*/  IMAD R5, R18, R5, R7 ;  /* 0x0000000512057224 */ /* 0x000fca00078e0207 */
[----:B------:R-:W-:-:S13]  /*06f0*/  ISETP.GT.U32.AND P0, PT, R18, R5, PT ;  /* 0x000000051200720c */ /* 0x000fda0003f04070 */
[----:B------:R-:W-:Y:S01]  /*0700*/  @!P0 IMAD.IADD R5, R5, 0x1, -R18 ;  /* 0x0000000105058824 */ /* 0x000fe200078e0a12 */
[----:B------:R-:W-:-:S04]  /*0710*/  ISETP.NE.AND P0, PT, R10, RZ, PT ;  /* 0x000000ff0a00720c */ /* 0x000fc80003f05270 */
[----:B------:R-:W-:-:S13]  /*0720*/  ISETP.GT.U32.AND P1, PT, R18, R5, PT ;  /* 0x000000051200720c */ /* 0x000fda0003f24070 */
[----:B------:R-:W-:Y:S01]  /*0730*/  @!P1 IMAD.IADD R5, R5, 0x1, -R18 ;  /* 0x0000000105059824 */ /* 0x000fe200078e0a12 */
[----:B------:R-:W-:-:S03]  /*0740*/  IADD3 R25, P1, PT, R29, R4, RZ ;  /* 0x000000041d197210 */ /* 0x000fc60007f3e0ff */
[----:B------:R-:W-:Y:S01]  /*0750*/  @!P2 IMAD.MOV R5, RZ, RZ, -R5 ;  /* 0x000000ffff05a224 */ /* 0x000fe200078e0a05 */
[-C--:B------:R-:W-:Y:S02]  /*0760*/  @!P0 LOP3.LUT R5, RZ, R10.reuse, RZ, 0x33, !PT ;  /* 0x0000000aff058212 */ /* 0x080fe400078e33ff */
[----:B------:R-:W-:Y:S02]  /*0770*/  LEA.HI.X.SX32 R4, R4, RZ, 0x1, P1 ;  /* 0x000000ff04047211 */ /* 0x000fe400008f0eff */
[----:B--2---:R-:W-:Y:S01]  /*0780*/  LEA R24, P0, R25, UR4, 0x2 ;  /* 0x0000000419187c11 */ /* 0x004fe2000f8010ff */
[----:B------:R-:W-:Y:S01]  /*0790*/  IMAD R7, R5, R10, RZ ;  /* 0x0000000a05077224 */ /* 0x000fe200078e02ff */
[C---:B------:R-:W-:Y:S02]  /*07a0*/  IADD3 R5, PT, PT, R8.reuse, -0x2, RZ ;  /* 0xfffffffe08057810 */ /* 0x040fe40007ffe0ff */
[----:B------:R-:W-:Y:S01]  /*07b0*/  LEA.HI.X R25, R25, UR5, R4, 0x2, P0 ;  /* 0x0000000519197c11 */ /* 0x000fe200080f1404 */
[----:B------:R-:W-:Y:S01]  /*07c0*/  VIADD R4, R8, 0x10 ;  /* 0x0000001008047836 */ /* 0x000fe20000000000 */
[----:B------:R-:W-:-:S07]  /*07d0*/  SHF.R.S32.HI R6, RZ, 0x1f, R7 ;  /* 0x0000001fff067819 */ /* 0x000fce0000011407 */
.L_x_12:
[----:B------:R-:W0:Y:S01]  /*07e0*/  LDC R26, c[0x0][0x398] ;  /* 0x0000e600ff1a7b82 */ /* 0x000e220000000800 */
[----:B-12---:R-:W-:Y:S02]  /*07f0*/  IABS R11, R16 ;  /* 0x00000010000b7213 */ /* 0x006fe40000000000 */
[----:B------:R-:W-:-:S03]  /*0800*/  ISETP.GE.AND P1, PT, R16, RZ, PT ;  /* 0x000000ff1000720c */ /* 0x000fc60003f26270 */
[----:B------:R-:W-:-:S04]  /*0810*/  IMAD.HI.U32 R8, R17, R11, RZ ;  /* 0x0000000b11087227 */ /* 0x000fc800078e00ff */
[----:B------:R-:W-:Y:S01]  /*0820*/  IMAD.MOV R8, RZ, RZ, -R8 ;  /* 0x000000ffff087224 */ /* 0x000fe200078e0a08 */
[-C--:B0-----:R-:W-:Y:S02]  /*0830*/  IABS R14, R26.reuse ;  /* 0x0000001a000e7213 */ /* 0x081fe40000000000 */
[----:B------:R-:W-:-:S03]  /*0840*/  LOP3.LUT R15, RZ, R26, RZ, 0x33, !PT ;  /* 0x0000001aff0f7212 */ /* 0x000fc600078e33ff */
[----:B------:R-:W-:Y:S02]  /*0850*/  IMAD R11, R14, R8, R11 ;  /* 0x000000080e0b7224 */ /* 0x000fe400078e020b */
[----:B------:R-:W0:Y:S03]  /*0860*/  LDC.64 R8, c[0x0][0x388] ;  /* 0x0000e200ff087b82 */ /* 0x000e260000000a00 */
[----:B------:R-:W-:-:S13]  /*0870*/  ISETP.GT.U32.AND P0, PT, R18, R11, PT ;  /* 0x0000000b1200720c */ /* 0x000fda0003f04070 */
[----:B------:R-:W-:-:S05]  /*0880*/  @!P0 IMAD.IADD R11, R11, 0x1, -R14 ;  /* 0x000000010b0b8824 */ /* 0x000fca00078e0a0e */
[----:B------:R-:W-:-:S13]  /*0890*/  ISETP.GT.U32.AND P0, PT, R18, R11, PT ;  /* 0x0000000b1200720c */ /* 0x000fda0003f04070 */
[----:B------:R-:W-:Y:S01]  /*08a0*/  @!P0 IMAD.IADD R11, R11, 0x1, -R14 ;  /* 0x000000010b0b8824 */ /* 0x000fe200078e0a0e */
[----:B------:R-:W-:-:S03]  /*08b0*/  ISETP.NE.AND P0, PT, R26, RZ, PT ;  /* 0x000000ff1a00720c */ /* 0x000fc60003f05270 */
[----:B------:R-:W-:-:S05]  /*08c0*/  @!P1 IMAD.MOV R11, RZ, RZ, -R11 ;  /* 0x000000ffff0b9224 */ /* 0x000fca00078e0a0b */
[----:B------:R-:W-:-:S04]  /*08d0*/  SEL R30, R15, R11, !P0 ;  /* 0x0000000b0f1e7207 */ /* 0x000fc80004000000 */
[----:B------:R-:W-:Y:S02]  /*08e0*/  SHF.R.S32.HI R27, RZ, 0x1f, R30 ;  /* 0x0000001fff1b7819 */ /* 0x000fe4000001141e */
[----:B------:R-:W-:-:S05]  /*08f0*/  IADD3 R11, P1, PT, R7, R30, RZ ;  /* 0x0000001e070b7210 */ /* 0x000fca0007f3e0ff */
[----:B------:R-:W-:Y:S01]  /*0900*/  IMAD.X R12, R6, 0x1, R27, P1 ;  /* 0x00000001060c7824 */ /* 0x000fe200008e061b */
[----:B0-----:R-:W-:-:S04]  /*0910*/  LEA R10, P1, R11, R8, 0x2 ;  /* 0x000000080b0a7211 */ /* 0x001fc800078210ff */
[----:B------:R-:W-:-:S06]  /*0920*/  LEA.HI.X R11, R11, R9, R12, 0x2, P1 ;  /* 0x000000090b0b7211 */ /* 0x000fcc00008f140c */
[----:B------:R-:W2:Y:S01]  /*0930*/  LDG.E R11, desc[UR8][R10.64] ;  /* 0x000000080a0b7981 */ /* 0x000ea2000c1e1900 */
[----:B------:R-:W-:Y:S01]  /*0940*/  ISETP.GT.U32.AND P3, PT, R2, 0x1, PT ;  /* 0x000000010200780c */ /* 0x000fe20003f64070 */
[----:B------:R-:W-:Y:S05]  /*0950*/  WARPSYNC.ALL ;  /* 0x0000000000007948 */ /* 0x000fea0003800000 */
[----:B------:R-:W-:Y:S01]  /*0960*/  BSSY.RECONVERGENT B0, `(.L_x_4) ;  /* 0x0000033000007945 */ /* 0x000fe20003800200 */
[C---:B------:R-:W-:Y:S02]  /*0970*/  ISETP.GT.U32.AND P1, PT, R0.reuse, 0x1, PT ;  /* 0x000000010000780c */ /* 0x040fe40003f24070 */
[----:B------:R-:W-:Y:S01]  /*0980*/  LOP3.LUT P2, RZ, R0, 0x3fe, R2, 0xc8, !PT ;  /* 0x000003fe00ff7812 */ /* 0x000fe2000784c802 */
[----:B--2---:R0:W-:Y:S01]  /*0990*/  STS [R22+0xa8], R11 ;  /* 0x0000a80b16007388 */ /* 0x0041e20000000800 */
[----:B------:R-:W-:Y:S06]  /*09a0*/  BAR.SYNC.DEFER_BLOCKING 0x0 ;  /* 0x0000000000007b1d */ /* 0x000fec0000010000 */
[----:B------:R-:W-:Y:S05]  /*09b0*/  @P3 BRA `(.L_x_5) ;  /* 0x0000000000b43947 */ /* 0x000fea0003800000 */
[----:B------:R-:W1:Y:S01]  /*09c0*/  I2F.RP R18, R14 ;  /* 0x0000000e00127306 */ /* 0x000e620000209400 */
[C---:B------:R-:W-:Y:S02]  /*09d0*/  VIADD R12, R16.reuse, 0xfffffffe ;  /* 0xfffffffe100c7836 */ /* 0x040fe40000000000 */
[----:B------:R-:W-:-:S05]  /*09e0*/  VIADD R13, R16, 0x10 ;  /* 0x00000010100d7836 */ /* 0x000fca0000000000 */
[----:B------:R-:W-:Y:S02]  /*09f0*/  IABS R32, R13 ;  /* 0x0000000d00207213 */ /* 0x000fe40000000000 */
[----:B------:R-:W-:Y:S01]  /*0a00*/  ISETP.GE.AND P6, PT, R13, RZ, PT ;  /* 0x000000ff0d00720c */ /* 0x000fe20003fc6270 */
[----:B-1----:R-:W1:Y:S02]  /*0a10*/  MUFU.RCP R18, R18 ;  /* 0x0000001200127308 */ /* 0x002e640000001000 */
[----:B-1----:R-:W-:Y:S01]  /*0a20*/  VIADD R10, R18, 0xffffffe ;  /* 0x0ffffffe120a7836 */ /* 0x002fe20000000000 */
[----:B------:R-:W-:-:S05]  /*0a30*/  IABS R18, R12 ;  /* 0x0000000c00127213 */ /* 0x000fca0000000000 */
[----:B0-----:R0:W1:Y:S02]  /*0a40*/  F2I.FTZ.U32.TRUNC.NTZ R11, R10 ;  /* 0x0000000a000b7305 */ /* 0x001064000021f000 */
[----:B0-----:R-:W-:Y:S02]  /*0a50*/  HFMA2 R10, -RZ, RZ, 0, 0 ;  /* 0x00000000ff0a7431 */ /* 0x001fe400000001ff */
[----:B-1----:R-:W-:-:S04]  /*0a60*/  IMAD.MOV R17, RZ, RZ, -R11 ;  /* 0x000000ffff117224 */ /* 0x002fc800078e0a0b */
[----:B------:R-:W-:-:S04]  /*0a70*/  IMAD R17, R17, R14, RZ ;  /* 0x0000000e11117224 */ /* 0x000fc800078e02ff */
[----:B------:R-:W-:-:S06]  /*0a80*/  IMAD.HI.U32 R17, R11, R17, R10 ;  /* 0x000000110b117227 */ /* 0x000fcc00078e000a */
[----:B------:R-:W-:-:S04]  /*0a90*/  IMAD.HI.U32 R10, R17, R18, RZ ;  /* 0x00000012110a7227 */ /* 0x000fc800078e00ff */
[----:B------:R-:W-:-:S04]  /*0aa0*/  IMAD.HI.U32 R11, R17, R32, RZ ;  /* 0x00000020110b7227 */ /* 0x000fc800078e00ff */
[----:B------:R-:W-:Y:S02]  /*0ab0*/  IMAD.MOV R31, RZ, RZ, -R10 ;  /* 0x000000ffff1f7224 */ /* 0x000fe400078e0a0a */
[----:B------:R-:W-:Y:S02]  /*0ac0*/  IMAD.MOV R33, RZ, RZ, -R11 ;  /* 0x000000ffff217224 */ /* 0x000fe400078e0a0b */
[C---:B------:R-:W-:Y:S02]  /*0ad0*/  IMAD R11, R14.reuse, R31, R18 ;  /* 0x0000001f0e0b7224 */ /* 0x040fe400078e0212 */
[----:B------:R-:W-:Y:S02]  /*0ae0*/  IMAD.MOV.U32 R18, RZ, RZ, R14 ;  /* 0x000000ffff127224 */ /* 0x000fe400078e000e */
[----:B------:R-:W-:-:S03]  /*0af0*/  IMAD R31, R14, R33, R32 ;  /* 0x000000210e1f7224 */ /* 0x000fc600078e0220 */
[C---:B------:R-:W-:Y:S02]  /*0b00*/  ISETP.GT.U32.AND P3, PT, R18.reuse, R11, PT ;  /* 0x0000000b1200720c */ /* 0x040fe40003f64070 */
[----:B------:R-:W-:-:S11]  /*0b10*/  ISETP.GT.U32.AND P4, PT, R18, R31, PT ;  /* 0x0000001f1200720c */ /* 0x000fd60003f84070 */
[--C-:B------:R-:W-:Y:S02]  /*0b20*/  @!P3 IMAD.IADD R11, R11, 0x1, -R14.reuse ;  /* 0x000000010b0bb824 */ /* 0x100fe400078e0a0e */
[----:B------:R-:W-:Y:S01]  /*0b30*/  @!P4 IMAD.IADD R31, R31, 0x1, -R14 ;  /* 0x000000011f1fc824 */ /* 0x000fe200078e0a0e */
[----:B------:R-:W-:Y:S02]  /*0b40*/  ISETP.GE.AND P4, PT, R12, RZ, PT ;  /* 0x000000ff0c00720c */ /* 0x000fe40003f86270 */
[C---:B------:R-:W-:Y:S02]  /*0b50*/  ISETP.GT.U32.AND P3, PT, R18.reuse, R11, PT ;  /* 0x0000000b1200720c */ /* 0x040fe40003f64070 */
[----:B------:R-:W-:-:S11]  /*0b60*/  ISETP.GT.U32.AND P5, PT, R18, R31, PT ;  /* 0x0000001f1200720c */ /* 0x000fd60003fa4070 */
[--C-:B------:R-:W-:Y:S02]  /*0b70*/  @!P3 IMAD.IADD R11, R11, 0x1, -R14.reuse ;  /* 0x000000010b0bb824 */ /* 0x100fe400078e0a0e */
[----:B------:R-:W-:Y:S02]  /*0b80*/  @!P5 IMAD.IADD R31, R31, 0x1, -R14 ;  /* 0x000000011f1fd824 */ /* 0x000fe400078e0a0e */
[----:B------:R-:W-:Y:S02]  /*0b90*/  @!P4 IMAD.MOV R11, RZ, RZ, -R11 ;  /* 0x000000ffff0bc224 */ /* 0x000fe400078e0a0b */
[----:B------:R-:W-:-:S03]  /*0ba0*/  @!P6 IMAD.MOV R31, RZ, RZ, -R31 ;  /* 0x000000ffff1fe224 */ /* 0x000fc600078e0a1f */
[C---:B------:R-:W-:Y:S02]  /*0bb0*/  SEL R11, R15.reuse, R11, !P0 ;  /* 0x0000000b0f0b7207 */ /* 0x040fe40004000000 */
[----:B------:R-:W-:Y:S02]  /*0bc0*/  SEL R31, R15, R31, !P0 ;  /* 0x0000001f0f1f7207 */ /* 0x000fe40004000000 */
[C---:B------:R-:W-:Y:S02]  /*0bd0*/  IADD3 R13, P3, PT, R7.reuse, R11, RZ ;  /* 0x0000000b070d7210 */ /* 0x040fe40007f7e0ff */
[----:B------:R-:W-:Y:S02]  /*0be0*/  IADD3 R32, P4, PT, R7, R31, RZ ;  /* 0x0000001f07207210 */ /* 0x000fe40007f9e0ff */
[-C--:B------:R-:W-:Y:S02]  /*0bf0*/  LEA.HI.X.SX32 R34, R11, R6.reuse, 0x1, P3 ;  /* 0x000000060b227211 */ /* 0x080fe400018f0eff */
[----:B------:R-:W-:-:S02]  /*0c00*/  LEA.HI.X.SX32 R31, R31, R6, 0x1, P4 ;  /* 0x000000061f1f7211 */ /* 0x000fc400020f0eff */
[CC--:B------:R-:W-:Y:S02]  /*0c10*/  LEA R12, P3, R13.reuse, R8.reuse, 0x2 ;  /* 0x000000080d0c7211 */ /* 0x0c0fe400078610ff */
[C---:B------:R-:W-:Y:S02]  /*0c20*/  LEA R10, P4, R32.reuse, R8, 0x2 ;  /* 0x00000008200a7211 */ /* 0x040fe400078810ff */
[-C--:B------:R-:W-:Y:S02]  /*0c30*/  LEA.HI.X R13, R13, R9.reuse, R34, 0x2, P3 ;  /* 0x000000090d0d7211 */ /* 0x080fe400018f1422 */
[----:B------:R-:W-:-:S04]  /*0c40*/  LEA.HI.X R11, R32, R9, R31, 0x2, P4 ;  /* 0x00000009200b7211 */ /* 0x000fc800020f141f */
[----:B------:R-:W2:Y:S04]  /*0c50*/  LDG.E R13, desc[UR8][R12.64] ;  /* 0x000000080c0d7981 */ /* 0x000ea8000c1e1900 */
[----:B------:R-:W3:Y:S04]  /*0c60*/  LDG.E R11, desc[UR8][R10.64] ;  /* 0x000000080a0b7981 */ /* 0x000ee8000c1e1900 */
[----:B--2---:R1:W-:Y:S04]  /*0c70*/  STS [R22+0xa0], R13 ;  /* 0x0000a00d16007388 */ /* 0x0043e80000000800 */
[----:B---3--:R1:W-:Y:S02]  /*0c80*/  STS [R22+0xe8], R11 ;  /* 0x0000e80b16007388 */ /* 0x0083e40000000800 */
.L_x_5:
[----:B------:R-:W-:Y:S05]  /*0c90*/  BSYNC.RECONVERGENT B0 ;  /* 0x0000000000007941 */ /* 0x000fea0003800200 */
.L_x_4:
[----:B------:R-:W-:Y:S04]  /*0ca0*/  BSSY.RECONVERGENT B0, `(.L_x_6) ;  /* 0x000002f000007945 */ /* 0x000fe80003800200 */
[----:B------:R-:W-:Y:S05]  /*0cb0*/  @P1 BRA `(.L_x_7) ;  /* 0x0000000000b41947 */ /* 0x000fea0003800000 */
[----:B-1----:R-:W1:Y:S01]  /*0cc0*/  I2F.RP R13, R14 ;  /* 0x0000000e000d7306 */ /* 0x002e620000209400 */
[----:B------:R-:W-:Y:S01]  /*0cd0*/  IMAD.MOV.U32 R10, RZ, RZ, RZ ;  /* 0x000000ffff0a7224 */ /* 0x000fe200078e00ff */
[----:B------:R-:W-:Y:S01]  /*0ce0*/  IABS R12, R5 ;  /* 0x00000005000c7213 */ /* 0x000fe20000000000 */
[----:B------:R-:W-:Y:S01]  /*0cf0*/  IMAD.MOV.U32 R18, RZ, RZ, R14 ;  /* 0x000000ffff127224 */ /* 0x000fe200078e000e */
[----:B------:R-:W-:Y:S02]  /*0d00*/  IABS R31, R4 ;  /* 0x00000004001f7213 */ /* 0x000fe40000000000 */
[----:B------:R-:W-:Y:S02]  /*0d10*/  ISETP.GE.AND P5, PT, R4, RZ, PT ;  /* 0x000000ff0400720c */ /* 0x000fe40003fa6270 */
[----:B-1----:R-:W0:Y:S02]  /*0d20*/  MUFU.RCP R13, R13 ;  /* 0x0000000d000d7308 */ /* 0x002e240000001000 */
[----:B0-----:R-:W-:-:S06]  /*0d30*/  VIADD R11, R13, 0xffffffe ;  /* 0x0ffffffe0d0b7836 */ /* 0x001fcc0000000000 */
[----:B------:R-:W0:Y:S02]  /*0d40*/  F2I.FTZ.U32.TRUNC.NTZ R11, R11 ;  /* 0x0000000b000b7305 */ /* 0x000e24000021f000 */
[----:B0-----:R-:W-:-:S05]  /*0d50*/  IADD3 R17, PT, PT, RZ, -R11, RZ ;  /* 0x8000000bff117210 */ /* 0x001fca0007ffe0ff */
[----:B------:R-:W-:-:S04]  /*0d60*/  IMAD R17, R17, R14, RZ ;  /* 0x0000000e11117224 */ /* 0x000fc800078e02ff */
[----:B------:R-:W-:-:S06]  /*0d70*/  IMAD.HI.U32 R17, R11, R17, R10 ;  /* 0x000000110b117227 */ /* 0x000fcc00078e000a */
[----:B------:R-:W-:-:S04]  /*0d80*/  IMAD.HI.U32 R10, R17, R12, RZ ;  /* 0x0000000c110a7227 */ /* 0x000fc800078e00ff */
[----:B------:R-:W-:-:S04]  /*0d90*/  IMAD.HI.U32 R11, R17, R31, RZ ;  /* 0x0000001f110b7227 */ /* 0x000fc800078e00ff */
[----:B------:R-:W-:Y:S02]  /*0da0*/  IMAD.MOV R13, RZ, RZ, -R10 ;  /* 0x000000ffff0d7224 */ /* 0x000fe400078e0a0a */
[----:B------:R-:W-:Y:S02]  /*0db0*/  IMAD.MOV R10, RZ, RZ, -R11 ;  /* 0x000000ffff0a7224 */ /* 0x000fe400078e0a0b */
[C---:B------:R-:W-:Y:S02]  /*0dc0*/  IMAD R11, R14.reuse, R13, R12 ;  /* 0x0000000d0e0b7224 */ /* 0x040fe400078e020c */
        /* <DEDUP_REMOVED lines=13> */
[----:B------:R-:W-:-:S03]  /*0ea0*/  SEL R13, R15, R13, !P0 ;  /* 0x0000000d0f0d7207 */ /* 0x000fc60004000000 */
[-C--:B------:R-:W-:Y:S02]  /*0eb0*/  IMAD R11, R11, R26.reuse, RZ ;  /* 0x0000001a0b0b7224 */ /* 0x080fe400078e02ff */
[----:B------:R-:W-:-:S03]  /*0ec0*/  IMAD R13, R13, R26, RZ ;  /* 0x0000001a0d0d7224 */ /* 0x000fc600078e02ff */
[C---:B------:R-:W-:Y:S02]  /*0ed0*/  IADD3 R31, P1, PT, R30.reuse, R11, RZ ;  /* 0x0000000b1e1f7210 */ /* 0x040fe40007f3e0ff */
[----:B------:R-:W-:Y:S02]  /*0ee0*/  IADD3 R30, P3, PT, R30, R13, RZ ;  /* 0x0000000d1e1e7210 */ /* 0x000fe40007f7e0ff */
[-C--:B------:R-:W-:Y:S02]  /*0ef0*/  LEA.HI.X.SX32 R32, R11, R27.reuse, 0x1, P1 ;  /* 0x0000001b0b207211 */ /* 0x080fe400008f0eff */
[----:B------:R-:W-:Y:S02]  /*0f00*/  LEA.HI.X.SX32 R27, R13, R27, 0x1, P3 ;  /* 0x0000001b0d1b7211 */ /* 0x000fe400018f0eff */
[-C--:B------:R-:W-:Y:S02]  /*0f10*/  LEA R12, P1, R31, R8.reuse, 0x2 ;  /* 0x000000081f0c7211 */ /* 0x080fe400078210ff */
[----:B------:R-:W-:-:S02]  /*0f20*/  LEA R10, P3, R30, R8, 0x2 ;  /* 0x000000081e0a7211 */ /* 0x000fc400078610ff */
[-C--:B------:R-:W-:Y:S02]  /*0f30*/  LEA.HI.X R13, R31, R9.reuse, R32, 0x2, P1 ;  /* 0x000000091f0d7211 */ /* 0x080fe400008f1420 */
[----:B------:R-:W-:-:S04]  /*0f40*/  LEA.HI.X R11, R30, R9, R27, 0x2, P3 ;  /* 0x000000091e0b7211 */ /* 0x000fc800018f141b */
[----:B------:R-:W2:Y:S04]  /*0f50*/  LDG.E R13, desc[UR8][R12.64] ;  /* 0x000000080c0d7981 */ /* 0x000ea8000c1e1900 */
[----:B------:R-:W3:Y:S04]  /*0f60*/  LDG.E R11, desc[UR8][R10.64] ;  /* 0x000000080a0b7981 */ /* 0x000ee8000c1e1900 */
[----:B--2---:R2:W-:Y:S04]  /*0f70*/  STS [R22+0x8], R13 ;  /* 0x0000080d16007388 */ /* 0x0045e80000000800 */
[----:B---3--:R2:W-:Y:S02]  /*0f80*/  STS [R22+0x5a8], R11 ;  /* 0x0005a80b16007388 */ /* 0x0085e40000000800 */
.L_x_7:
[----:B------:R-:W-:Y:S05]  /*0f90*/  BSYNC.RECONVERGENT B0 ;  /* 0x0000000000007941 */ /* 0x000fea0003800200 */
.L_x_6:
[----:B------:R-:W-:Y:S04]  /*0fa0*/  BSSY.RECONVERGENT B0, `(.L_x_8) ;  /* 0x0000066000007945 */ /* 0x000fe80003800200 */
[----:B------:R-:W-:Y:S05]  /*0fb0*/  @P2 BRA `(.L_x_9) ;  /* 0x0000000400902947 */ /* 0x000fea0003800000 */
[----:B-12---:R-:W1:Y:S01]  /*0fc0*/  I2F.RP R13, R14 ;  /* 0x0000000e000d7306 */ /* 0x006e620000209400 */
[----:B------:R-:W-:Y:S01]  /*0fd0*/  VIADD R12, R16, 0x10 ;  /* 0x00000010100c7836 */ /* 0x000fe20000000000 */
[----:B------:R-:W-:Y:S01]  /*0fe0*/  IABS R27, R4 ;  /* 0x00000004001b7213 */ /* 0x000fe20000000000 */
[----:B------:R-:W-:Y:S01]  /*0ff0*/  IMAD.MOV.U32 R10, RZ, RZ, RZ ;  /* 0x000000ffff0a7224 */ /* 0x000fe200078e00ff */
[----:B------:R-:W-:Y:S02]  /*1000*/  IABS R32, R5 ;  /* 0x0000000500207213 */ /* 0x000fe40000000000 */
[----:B------:R-:W-:Y:S02]  /*1010*/  IABS R18, R12 ;  /* 0x0000000c00127213 */ /* 0x000fe40000000000 */
[----:B-1----:R-:W0:Y:S02]  /*1020*/  MUFU.RCP R13, R13 ;  /* 0x0000000d000d7308 */ /* 0x002e240000001000 */
[----:B0-----:R-:W-:-:S06]  /*1030*/  IADD3 R11, PT, PT, R13, 0xffffffe, RZ ;  /* 0x0ffffffe0d0b7810 */ /* 0x001fcc0007ffe0ff */
[----:B------:R-:W0:Y:S02]  /*1040*/  F2I.FTZ.U32.TRUNC.NTZ R11, R11 ;  /* 0x0000000b000b7305 */ /* 0x000e24000021f000 */
[----:B0-----:R-:W-:-:S04]  /*1050*/  IMAD.MOV R17, RZ, RZ, -R11 ;  /* 0x000000ffff117224 */ /* 0x001fc800078e0a0b */
[----:B------:R-:W-:-:S04]  /*1060*/  IMAD R17, R17, R14, RZ ;  /* 0x0000000e11117224 */ /* 0x000fc800078e02ff */
[----:B------:R-:W-:-:S04]  /*1070*/  IMAD.HI.U32 R17, R11, R17, R10 ;  /* 0x000000110b117227 */ /* 0x000fc800078e000a */
[----:B------:R-:W-:Y:S02]  /*1080*/  VIADD R10, R16, 0xfffffffe ;  /* 0xfffffffe100a7836 */ /* 0x000fe40000000000 */
[----:B------:R-:W-:-:S03]  /*1090*/  IMAD.HI.U32 R11, R17, R18, RZ ;  /* 0x00000012110b7227 */ /* 0x000fc600078e00ff */
[----:B------:R-:W-:Y:S01]  /*10a0*/  IABS R30, R10 ;  /* 0x0000000a001e7213 */ /* 0x000fe20000000000 */
[----:B------:R-:W-:-:S04]  /*10b0*/  IMAD.HI.U32 R13, R17, R27, RZ ;  /* 0x0000001b110d7227 */ /* 0x000fc800078e00ff */
[----:B------:R-:W-:Y:S02]  /*10c0*/  IMAD.MOV R33, RZ, RZ, -R11 ;  /* 0x000000ffff217224 */ /* 0x000fe400078e0a0b */
[----:B------:R-:W-:Y:S02]  /*10d0*/  IMAD.MOV R31, RZ, RZ, -R13 ;  /* 0x000000ffff1f7224 */ /* 0x000fe400078e0a0d */
[----:B------:R-:W-:Y:S02]  /*10e0*/  IMAD.MOV.U32 R11, RZ, RZ, R30 ;  /* 0x000000ffff0b7224 */ /* 0x000fe400078e001e */
[----:B------:R-:W-:Y:S01]  /*10f0*/  IMAD R13, R14, R33, R18 ;  /* 0x000000210e0d7224 */ /* 0x000fe200078e0212 */
[----:B------:R-:W-:Y:S01]  /*1100*/  IABS R33, R19 ;  /* 0x0000001300217213 */ /* 0x000fe20000000000 */
[----:B------:R-:W-:Y:S02]  /*1110*/  IMAD.MOV.U32 R18, RZ, RZ, R32 ;  /* 0x000000ffff127224 */ /* 0x000fe400078e0020 */
[----:B------:R-:W-:-:S04]  /*1120*/  IMAD.HI.U32 R30, R17, R11, RZ ;  /* 0x0000000b111e7227 */ /* 0x000fc800078e00ff */
[----:B------:R-:W-:Y:S02]  /*1130*/  IMAD R27, R14, R31, R27 ;  /* 0x0000001f0e1b7224 */ /* 0x000fe400078e021b */
[----:B------:R-:W-:-:S04]  /*1140*/  IMAD.HI.U32 R31, R17, R18, RZ ;  /* 0x00000012111f7227 */ /* 0x000fc800078e00ff */
[----:B------:R-:W-:Y:S02]  /*1150*/  IMAD.MOV R32, RZ, RZ, -R30 ;  /* 0x000000ffff207224 */ /* 0x000fe400078e0a1e */
[----:B------:R-:W-:Y:S01]  /*1160*/  IMAD.MOV.U32 R30, RZ, RZ, R33 ;  /* 0x000000ffff1e7224 */ /* 0x000fe200078e0021 */
[----:B------:R-:W-:Y:S01]  /*1170*/  IADD3 R33, PT, PT, -R31, RZ, RZ ;  /* 0x000000ff1f217210 */ /* 0x000fe20007ffe1ff */
[----:B------:R-:W-:Y:S02]  /*1180*/  IMAD R11, R14, R32, R11 ;  /* 0x000000200e0b7224 */ /* 0x000fe400078e020b */
[----:B------:R-:W-:-:S04]  /*1190*/  IMAD.HI.U32 R31, R17, R30, RZ ;  /* 0x0000001e111f7227 */ /* 0x000fc800078e00ff */
[----:B------:R-:W-:Y:S02]  /*11a0*/  IMAD R33, R14, R33, R18 ;  /* 0x000000210e217224 */ /* 0x000fe400078e0212 */
[----:B------:R-:W-:Y:S02]  /*11b0*/  IMAD.MOV.U32 R18, RZ, RZ, R14 ;  /* 0x000000ffff127224 */ /* 0x000fe400078e000e */
[----:B------:R-:W-:-:S03]  /*11c0*/  IMAD.MOV R31, RZ, RZ, -R31 ;  /* 0x000000ffff1f7224 */ /* 0x000fc600078e0a1f */
[----:B------:R-:W-:Y:S01]  /*11d0*/  ISETP.GT.U32.AND P5, PT, R18, R13, PT ;  /* 0x0000000d1200720c */ /* 0x000fe20003fa4070 */
[----:B------:R-:W-:Y:S01]  /*11e0*/  IMAD R31, R14, R31, R30 ;  /* 0x0000001f0e1f7224 */ /* 0x000fe200078e021e */
[C---:B------:R-:W-:Y:S02]  /*11f0*/  ISETP.GT.U32.AND P4, PT, R18.reuse, R27, PT ;  /* 0x0000001b1200720c */ /* 0x040fe40003f84070 */
[C---:B------:R-:W-:Y:S02]  /*1200*/  ISETP.GT.U32.AND P3, PT, R18.reuse, R11, PT ;  /* 0x0000000b1200720c */ /* 0x040fe40003f64070 */
[C---:B------:R-:W-:Y:S02]  /*1210*/  ISETP.GT.U32.AND P2, PT, R18.reuse, R33, PT ;  /* 0x000000211200720c */ /* 0x040fe40003f44070 */
[----:B------:R-:W-:-:S05]  /*1220*/  ISETP.GT.U32.AND P1, PT, R18, R31, PT ;  /* 0x0000001f1200720c */ /* 0x000fca0003f24070 */
[--C-:B------:R-:W-:Y:S02]  /*1230*/  @!P5 IMAD.IADD R13, R13, 0x1, -R14.reuse ;  /* 0x000000010d0dd824 */ /* 0x100fe400078e0a0e */
[--C-:B------:R-:W-:Y:S01]  /*1240*/  @!P4 IMAD.IADD R27, R27, 0x1, -R14.reuse ;  /* 0x000000011b1bc824 */ /* 0x100fe200078e0a0e */
[----:B------:R-:W-:Y:S01]  /*1250*/  ISETP.GE.AND P4, PT, R4, RZ, PT ;  /* 0x000000ff0400720c */ /* 0x000fe20003f86270 */
[--C-:B------:R-:W-:Y:S01]  /*1260*/  @!P3 IMAD.IADD R11, R11, 0x1, -R14.reuse ;  /* 0x000000010b0bb824 */ /* 0x100fe200078e0a0e */
[C---:B------:R-:W-:Y:S01]  /*1270*/  ISETP.GT.U32.AND P3, PT, R18.reuse, R13, PT ;  /* 0x0000000d1200720c */ /* 0x040fe20003f64070 */
[--C-:B------:R-:W-:Y:S01]  /*1280*/  @!P2 IMAD.IADD R33, R33, 0x1, -R14.reuse ;  /* 0x000000012121a824 */ /* 0x100fe200078e0a0e */
[C---:B------:R-:W-:Y:S01]  /*1290*/  ISETP.GT.U32.AND P6, PT, R18.reuse, R27, PT ;  /* 0x0000001b1200720c */ /* 0x040fe20003fc4070 */
[----:B------:R-:W-:Y:S01]  /*12a0*/  @!P1 IMAD.IADD R31, R31, 0x1, -R14 ;  /* 0x000000011f1f9824 */ /* 0x000fe200078e0a0e */
[C---:B------:R-:W-:Y:S02]  /*12b0*/  ISETP.GT.U32.AND P5, PT, R18.reuse, R11, PT ;  /* 0x0000000b1200720c */ /* 0x040fe40003fa4070 */
[----:B------:R-:W-:-:S02]  /*12c0*/  ISETP.GT.U32.AND P2, PT, R18, R33, PT ;  /* 0x000000211200720c */ /* 0x000fc40003f44070 */
[----:B------:R-:W-:-:S05]  /*12d0*/  ISETP.GT.U32.AND P1, PT, R18, R31, PT ;  /* 0x0000001f1200720c */ /* 0x000fca0003f24070 */
[--C-:B------:R-:W-:Y:S01]  /*12e0*/  @!P3 IMAD.IADD R13, R13, 0x1, -R14.reuse ;  /* 0x000000010d0db824 */ /* 0x100fe200078e0a0e */
[----:B------:R-:W-:Y:S01]  /*12f0*/  ISETP.GE.AND P3, PT, R5, RZ, PT ;  /* 0x000000ff0500720c */ /* 0x000fe20003f66270 */
[--C-:B------:R-:W-:Y:S01]  /*1300*/  @!P6 IMAD.IADD R27, R27, 0x1, -R14.reuse ;  /* 0x000000011b1be824 */ /* 0x100fe200078e0a0e */
[----:B------:R-:W-:Y:S01]  /*1310*/  ISETP.GE.AND P6, PT, R12, RZ, PT ;  /* 0x000000ff0c00720c */ /* 0x000fe20003fc6270 */
[--C-:B------:R-:W-:Y:S01]  /*1320*/  @!P5 IMAD.IADD R11, R11, 0x1, -R14.reuse ;  /* 0x000000010b0bd824 */ /* 0x100fe200078e0a0e */
[----:B------:R-:W-:Y:S01]  /*1330*/  ISETP.GE.AND P5, PT, R10, RZ, PT ;  /* 0x000000ff0a00720c */ /* 0x000fe20003fa6270 */
[----:B------:R-:W-:Y:S01]  /*1340*/  @!P4 IMAD.MOV R27, RZ, RZ, -R27 ;  /* 0x000000ffff1bc224 */ /* 0x000fe200078e0a1b */
[----:B------:R-:W-:Y:S01]  /*1350*/  @!P2 IADD3 R33, PT, PT, R33, -R14, RZ ;  /* 0x8000000e2121a210 */ /* 0x000fe20007ffe0ff */
[----:B------:R-:W-:Y:S01]  /*1360*/  @!P1 IMAD.IADD R31, R31, 0x1, -R14 ;  /* 0x000000011f1f9824 */ /* 0x000fe200078e0a0e */
[----:B------:R-:W-:Y:S01]  /*1370*/  ISETP.GE.AND P2, PT, R19, RZ, PT ;  /* 0x000000ff1300720c */ /* 0x000fe20003f46270 */
[----:B------:R-:W-:Y:S01]  /*1380*/  IMAD.MOV.U32 R12, RZ, RZ, R11 ;  /* 0x000000ffff0c7224 */ /* 0x000fe200078e000b */
[----:B------:R-:W-:Y:S01]  /*1390*/  SEL R27, R15, R27, !P0 ;  /* 0x0000001b0f1b7207 */ /* 0x000fe20004000000 */
[----:B------:R-:W-:-:S04]  /*13a0*/  IMAD.MOV.U32 R10, RZ, RZ, R33 ;  /* 0x000000ffff0a7224 */ /* 0x000fc800078e0021 */
[----:B------:R-:W-:Y:S02]  /*13b0*/  @!P3 IMAD.MOV R10, RZ, RZ, -R10 ;  /* 0x000000ffff0ab224 */ /* 0x000fe400078e0a0a */
[----:B------:R-:W-:Y:S02]  /*13c0*/  @!P6 IMAD.MOV R13, RZ, RZ, -R13 ;  /* 0x000000ffff0de224 */ /* 0x000fe400078e0a0d */
[----:B------:R-:W-:Y:S01]  /*13d0*/  @!P5 IMAD.MOV R12, RZ, RZ, -R12 ;  /* 0x000000ffff0cd224 */ /* 0x000fe200078e0a0c */
[C---:B------:R-:W-:Y:S01]  /*13e0*/  SEL R11, R15.reuse, R10, !P0 ;  /* 0x0000000a0f0b7207 */ /* 0x040fe20004000000 */
[----:B------:R-:W-:Y:S01]  /*13f0*/  @!P2 IMAD.MOV R31, RZ, RZ, -R31 ;  /* 0x000000ffff1fa224 */ /* 0x000fe200078e0a1f */
[----:B------:R-:W-:Y:S01]  /*1400*/  SEL R30, R15, R13, !P0 ;  /* 0x0000000d0f1e7207 */ /* 0x000fe20004000000 */
[----:B------:R-:W-:Y:S01]  /*1410*/  IMAD R27, R27, R26, RZ ;  /* 0x0000001a1b1b7224 */ /* 0x000fe200078e02ff */
[----:B------:R-:W-:Y:S01]  /*1420*/  SEL R13, R15, R12, !P0 ;  /* 0x0000000c0f0d7207 */ /* 0x000fe20004000000 */
[----:B------:R-:W-:Y:S01]  /*1430*/  IMAD R10, R11, R26, RZ ;  /* 0x0000001a0b0a7224 */ /* 0x000fe200078e02ff */
[----:B------:R-:W-:-:S02]  /*1440*/  SEL R11, R15, R31, !P0 ;  /* 0x0000001f0f0b7207 */ /* 0x000fc40004000000 */
[----:B------:R-:W-:Y:S02]  /*1450*/  SHF.R.S32.HI R35, RZ, 0x1f, R27 ;  /* 0x0000001fff237819 */ /* 0x000fe4000001141b */
[----:B------:R-:W-:Y:S02]  /*1460*/  IADD3 R31, P0, PT, R27, R30, RZ ;  /* 0x0000001e1b1f7210 */ /* 0x000fe40007f1e0ff */
[----:B------:R-:W-:Y:S02]  /*1470*/  SHF.R.S32.HI R14, RZ, 0x1f, R13 ;  /* 0x0000001fff0e7819 */ /* 0x000fe4000001140d */
[----:B------:R-:W-:Y:S02]  /*1480*/  LEA.HI.X.SX32 R30, R30, R35, 0x1, P0 ;  /* 0x000000231e1e7211 */ /* 0x000fe400000f0eff */
[----:B------:R-:W-:Y:S02]  /*1490*/  IADD3 R27, P3, PT, R13, R27, RZ ;  /* 0x0000001b0d1b7210 */ /* 0x000fe40007f7e0ff */
[----:B------:R-:W-:-:S02]  /*14a0*/  LEA R12, P1, R31, R8, 0x2 ;  /* 0x000000081f0c7211 */ /* 0x000fc400078210ff */
[C---:B------:R-:W-:Y:S02]  /*14b0*/  IADD3 R15, P0, PT, R10.reuse, R13, RZ ;  /* 0x0000000d0a0f7210 */ /* 0x040fe40007f1e0ff */
[----:B------:R-:W-:Y:S02]  /*14c0*/  SHF.R.S32.HI R33, RZ, 0x1f, R10 ;  /* 0x0000001fff217819 */ /* 0x000fe4000001140a */
[----:B------:R-:W-:Y:S02]  /*14d0*/  IADD3 R11, P2, PT, R10, R11, RZ ;  /* 0x0000000b0a0b7210 */ /* 0x000fe40007f5e0ff */
[----:B------:R-:W-:Y:S01]  /*14e0*/  LEA.HI.X R13, R31, R9, R30, 0x2, P1 ;  /* 0x000000091f0d7211 */ /* 0x000fe200008f141e */
[----:B------:R-:W-:Y:S01]  /*14f0*/  IMAD.X R30, R14, 0x1, R35, P3 ;  /* 0x000000010e1e7824 */ /* 0x000fe200018e0623 */
[----:B------:R-:W-:Y:S01]  /*1500*/  IADD3.X R32, PT, PT, RZ, R33, RZ, P2, !PT ;  /* 0x00000021ff207210 */ /* 0x000fe200017fe4ff */
[----:B------:R-:W-:Y:S01]  /*1510*/  IMAD.X R34, R33, 0x1, R14, P0 ;  /* 0x0000000121227824 */ /* 0x000fe200000e060e */
[----:B------:R-:W-:-:S02]  /*1520*/  LEA R14, P0, R15, R8, 0x2 ;  /* 0x000000080f0e7211 */ /* 0x000fc400078010ff */
[-C--:B------:R-:W-:Y:S01]  /*1530*/  LEA R10, P1, R11, R8.reuse, 0x2 ;  /* 0x000000080b0a7211 */ /* 0x080fe200078210ff */
[----:B------:R-:W2:Y:S01]  /*1540*/  LDG.E R13, desc[UR8][R12.64] ;  /* 0x000000080c0d7981 */ /* 0x000ea2000c1e1900 */
[----:B------:R-:W-:Y:S02]  /*1550*/  LEA R8, P2, R27, R8, 0x2 ;  /* 0x000000081b087211 */ /* 0x000fe400078410ff */
[-C--:B------:R-:W-:Y:S02]  /*1560*/  LEA.HI.X R15, R15, R9.reuse, R34, 0x2, P0 ;  /* 0x000000090f0f7211 */ /* 0x080fe400000f1422 */
[-C--:B------:R-:W-:Y:S02]  /*1570*/  LEA.HI.X R11, R11, R9.reuse, R32, 0x2, P1 ;  /* 0x000000090b0b7211 */ /* 0x080fe400008f1420 */
[----:B------:R-:W-:Y:S02]  /*1580*/  LEA.HI.X R9, R27, R9, R30, 0x2, P2 ;  /* 0x000000091b097211 */ /* 0x000fe400010f141e */
[----:B------:R-:W3:Y:S04]  /*1590*/  LDG.E R15, desc[UR8][R14.64] ;  /* 0x000000080e0f7981 */ /* 0x000ee8000c1e1900 */
[----:B------:R-:W4:Y:S04]  /*15a0*/  LDG.E R11, desc[UR8][R10.64] ;  /* 0x000000080a0b7981 */ /* 0x000f28000c1e1900 */
[----:B------:R-:W5:Y:S04]  /*15b0*/  LDG.E R9, desc[UR8][R8.64] ;  /* 0x0000000808097981 */ /* 0x000f68000c1e1900 */
[----:B--2---:R0:W-:Y:S04]  /*15c0*/  STS [R22+0x5e8], R13 ;  /* 0x0005e80d16007388 */ /* 0x0041e80000000800 */
[----:B---3--:R0:W-:Y:S04]  /*15d0*/  STS [R22], R15 ;  /* 0x0000000f16007388 */ /* 0x0081e80000000800 */
[----:B----4-:R0:W-:Y:S04]  /*15e0*/  STS [R22+0x48], R11 ;  /* 0x0000480b16007388 */ /* 0x0101e80000000800 */
[----:B-----5:R0:W-:Y:S02]  /*15f0*/  STS [R22+0x5a0], R9 ;  /* 0x0005a00916007388 */ /* 0x0201e40000000800 */
.L_x_9:
[----:B------:R-:W-:Y:S05]  /*1600*/  BSYNC.RECONVERGENT B0 ;  /* 0x0000000000007941 */ /* 0x000fea0003800200 */
.L_x_8:
[----:B0-----:R-:W-:Y:S01]  /*1610*/  VIADDMNMX R9, R19, 0xfffffff0, R3, !PT ;  /* 0xfffffff013097846 */ /* 0x001fe20007800103 */
[----:B------:R-:W-:Y:S03]  /*1620*/  BAR.SYNC.DEFER_BLOCKING 0x0 ;  /* 0x0000000000007b1d */ /* 0x000fe60000010000 */
[----:B------:R-:W-:-:S03]  /*1630*/  ISETP.GE.AND P0, PT, R9, R26, PT ;  /* 0x0000001a0900720c */ /* 0x000fc60003f06270 */
[----:B------:R-:W-:Y:S10]  /*1640*/  BSSY.RECONVERGENT B0, `(.L_x_10) ;  /* 0x000006b000007945 */ /* 0x000ff40003800200 */
[----:B------:R-:W-:Y:S05]  /*1650*/  @P0 BRA `(.L_x_11) ;  /* 0x0000000400a40947 */ /* 0x000fea0003800000 */
[----:B------:R-:W0:Y:S01]  /*1660*/  S2UR UR5, SR_CgaCtaId ;  /* 0x00000000000579c3 */ /* 0x000e220000008800 */
[----:B------:R-:W3:Y:S01]  /*1670*/  LDS R33, [R22] ;  /* 0x0000000016217984 */ /* 0x000ee20000000800 */
[----:B------:R-:W-:-:S03]  /*1680*/  UMOV UR4, 0x400 ;  /* 0x0000040000047882 */ /* 0x000fc60000000000 */
[----:B------:R-:W4:Y:S04]  /*1690*/  LDS R36, [R22+0x4] ;  /* 0x0000040016247984 */ /* 0x000f280000000800 */
[----:B------:R-:W-:Y:S04]  /*16a0*/  LDS R37, [R22+0x8] ;  /* 0x0000080016257984 */ /* 0x000fe80000000800 */
[----:B------:R-:W-:Y:S04]  /*16b0*/  LDS R31, [R22+0xc] ;  /* 0x00000c00161f7984 */ /* 0x000fe80000000800 */
[----:B------:R-:W5:Y:S04]  /*16c0*/  LDS R32, [R22+0x10] ;  /* 0x0000100016207984 */ /* 0x000f680000000800 */
[----:B------:R-:W-:Y:S01]  /*16d0*/  LDS R30, [R22+0x50] ;  /* 0x00005000161e7984 */ /* 0x000fe20000000800 */
[----:B0-----:R-:W-:-:S09]  /*16e0*/  ULEA UR4, UR5, UR4, 0x18 ;  /* 0x0000000405047291 */ /* 0x001fd2000f8ec0ff */
[----:B-12---:R-:W0:Y:S04]  /*16f0*/  LDS.128 R8, [UR4] ;  /* 0x00000004ff087984 */ /* 0x006e280008000c00 */
[----:B------:R-:W1:Y:S01]  /*1700*/  LDS.128 R12, [UR4+0x10] ;  /* 0x00001004ff0c7984 */ /* 0x000e620008000c00 */
[----:B---3--:R-:W0:Y:S08]  /*1710*/  I2F.F64 R26, R33 ;  /* 0x00000021001a7312 */ /* 0x008e300000201c00 */
[----:B----4-:R2:W3:Y:S02]  /*1720*/  I2F.F64 R34, R36 ;  /* 0x0000002400227312 */ /* 0x0104e40000201c00 */
[----:B--2---:R-:W2:Y:S06]  /*1730*/  LDS R36, [R22+0x58] ;  /* 0x0000580016247984 */ /* 0x004eac0000000800 */
[----:B-----5:R-:W-:Y:S01]  /*1740*/  I2F.F64 R32, R32 ;  /* 0x0000002000207312 */ /* 0x020fe20000201c00 */
[----:B0-----:R-:W-:-:S07]  /*1750*/  DFMA R8, R8, R26, RZ ;  /* 0x0000001a0808722b */ /* 0x001fce00000000ff */
[----:B------:R-:W1:Y:S01]  /*1760*/  I2F.F64 R26, R37 ;  /* 0x00000025001a7312 */ /* 0x000e620000201c00 */
[----:B---3--:R-:W-:Y:S02]  /*1770*/  DFMA R34, R34, R10, R8 ;  /* 0x0000000a2222722b */ /* 0x008fe40000000008 */
[----:B------:R-:W0:Y:S06]  /*1780*/  LDS.128 R8, [UR4+0x20] ;  /* 0x00002004ff087984 */ /* 0x000e2c0008000c00 */
[----:B-1----:R-:W-:Y:S01]  /*1790*/  DFMA R34, R12, R26, R34 ;  /* 0x0000001a0c22722b */ /* 0x002fe20000000022 */
[----:B------:R-:W1:Y:S01]  /*17a0*/  I2F.F64 R12, R31 ;  /* 0x0000001f000c7312 */ /* 0x000e620000201c00 */
[----:B------:R-:W3:Y:S07]  /*17b0*/  LDS R26, [R22+0x54] ;  /* 0x00005400161a7984 */ /* 0x000eee0000000800 */
[----:B------:R-:W4:Y:S01]  /*17c0*/  I2F.F64 R30, R30 ;  /* 0x0000001e001e7312 */ /* 0x000f220000201c00 */
[----:B-1----:R-:W-:-:S07]  /*17d0*/  DFMA R34, R12, R14, R34 ;  /* 0x0000000e0c22722b */ /* 0x002fce0000000022 */
[----:B--2---:R-:W-:Y:S01]  /*17e0*/  I2F.F64 R36, R36 ;  /* 0x0000002400247312 */ /* 0x004fe20000201c00 */
[----:B------:R-:W1:Y:S01]  /*17f0*/  LDS.128 R12, [UR4+0x30] ;  /* 0x00003004ff0c7984 */ /* 0x000e620008000c00 */
[----:B0-----:R-:W-:-:S03]  /*1800*/  DFMA R8, R8, R32, R34 ;  /* 0x000000200808722b */ /* 0x001fc60000000022 */
[----:B------:R-:W0:Y:S04]  /*1810*/  LDS R34, [R22+0x5c] ;  /* 0x00005c0016227984 */ /* 0x000e280000000800 */
[----:B------:R-:W2:Y:S01]  /*1820*/  LDS R32, [R22+0x60] ;  /* 0x0000600016207984 */ /* 0x000ea20000000800 */
[----:B----4-:R-:W-:Y:S01]  /*1830*/  DFMA R30, R30, R10, R8 ;  /* 0x0000000a1e1e722b */ /* 0x010fe20000000008 */
[----:B---3--:R-:W1:Y:S02]  /*1840*/  I2F.F64 R26, R26 ;  /* 0x0000001a001a7312 */ /* 0x008e640000201c00 */
[----:B------:R-:W3:Y:S05]  /*1850*/  LDS.128 R8, [UR4+0x40] ;  /* 0x00004004ff087984 */ /* 0x000eea0008000c00 */
[----:B-1----:R-:W-:Y:S01]  /*1860*/  DFMA R12, R12, R26, R30 ;  /* 0x0000001a0c0c722b */ /* 0x002fe2000000001e */
[----:B------:R-:W1:Y:S04]  /*1870*/  LDS R26, [R22+0xa0] ;  /* 0x0000a000161a7984 */ /* 0x000e680000000800 */
[----:B------:R-:W4:Y:S03]  /*1880*/  LDS R30, [R22+0xa4] ;  /* 0x0000a400161e7984 */ /* 0x000f260000000800 */
[----:B------:R-:W-:-:S02]  /*1890*/  DFMA R36, R36, R14, R12 ;  /* 0x0000000e2424722b */ /* 0x000fc4000000000c */
[----:B------:R-:W5:Y:S04]  /*18a0*/  LDS.128 R12, [UR4+0x50] ;  /* 0x00005004ff0c7984 */ /* 0x000f680008000c00 */
[----:B------:R-:W5:Y:S01]  /*18b0*/  LDS R27, [R22+0xac] ;  /* 0x0000ac00161b7984 */ /* 0x000f620000000800 */
[----:B0-----:R-:W3:Y:S08]  /*18c0*/  I2F.F64 R34, R34 ;  /* 0x0000002200227312 */ /* 0x001ef00000201c00 */
[----:B--2---:R-:W0:Y:S01]  /*18d0*/  I2F.F64 R32, R32 ;  /* 0x0000002000207312 */ /* 0x004e220000201c00 */
[----:B---3--:R-:W-:-:S08]  /*18e0*/  DFMA R34, R8, R34, R36 ;  /* 0x000000220822722b */ /* 0x008fd00000000024 */
[----:B0-----:R-:W-:Y:S02]  /*18f0*/  DFMA R10, R32, R10, R34 ;  /* 0x0000000a200a722b */ /* 0x001fe40000000022 */
[----:B------:R-:W0:Y:S01]  /*1900*/  LDS.64 R34, [UR4+0x68] ;  /* 0x00006804ff227984 */ /* 0x000e220008000a00 */
[----:B-1----:R1:W5:Y:S03]  /*1910*/  I2F.F64 R8, R26 ;  /* 0x0000001a00087312 */ /* 0x0023660000201c00 */
[----:B------:R-:W-:Y:S04]  /*1920*/  LDS R32, [R22+0xf4] ;  /* 0x0000f40016207984 */ /* 0x000fe80000000800 */
[----:B------:R-:W-:Y:S01]  /*1930*/  LDS R33, [R22+0x144] ;  /* 0x0001440016217984 */ /* 0x000fe20000000800 */
[----:B----4-:R-:W2:Y:S03]  /*1940*/  I2F.F64 R30, R30 ;  /* 0x0000001e001e7312 */ /* 0x010ea60000201c00 */
[----:B-1----:R-:W1:Y:S01]  /*1950*/  LDS R26, [R22+0xb0] ;  /* 0x0000b000161a7984 */ /* 0x002e620000000800 */
[----:B-----5:R-:W-:-:S04]  /*1960*/  DFMA R8, R12, R8, R10 ;  /* 0x000000080c08722b */ /* 0x020fc8000000000a */
[----:B------:R-:W0:Y:S04]  /*1970*/  I2F.F64 R12, R27 ;  /* 0x0000001b000c7312 */ /* 0x000e280000201c00 */
[----:B--2---:R-:W-:Y:S02]  /*1980*/  DFMA R14, R30, R14, R8 ;  /* 0x0000000e1e0e722b */ /* 0x004fe40000000008 */
[----:B------:R-:W2:Y:S04]  /*1990*/  LDS.128 R8, [UR4+0x70] ;  /* 0x00007004ff087984 */ /* 0x000ea80008000c00 */
[----:B------:R-:W3:Y:S04]  /*19a0*/  LDS R30, [R22+0xf0] ;  /* 0x0000f000161e7984 */ /* 0x000ee80000000800 */
[----:B------:R-:W-:Y:S01]  /*19b0*/  LDS R31, [R22+0xf8] ;  /* 0x0000f800161f7984 */ /* 0x000fe20000000800 */
[----:B0-----:R-:W-:-:S03]  /*19c0*/  DFMA R34, R34, R12, R14 ;  /* 0x0000000c2222722b */ /* 0x001fc6000000000e */
[----:B------:R-:W0:Y:S01]  /*19d0*/  LDS.128 R12, [UR4+0x80] ;  /* 0x00008004ff0c7984 */ /* 0x000e220008000c00 */
[----:B-1----:R-:W2:Y:S04]  /*19e0*/  I2F.F64 R26, R26 ;  /* 0x0000001a001a7312 */ /* 0x002ea80000201c00 */
[----:B--2---:R-:W-:-:S04]  /*19f0*/  DFMA R8, R8, R26, R34 ;  /* 0x0000001a0808722b */ /* 0x004fc80000000022 */
[----:B------:R1:W-:Y:S08]  /*1a00*/  I2F.F64 R26, R32 ;  /* 0x00000020001a7312 */ /* 0x0003f00000201c00 */
[----:B---3--:R2:W3:Y:S01]  /*1a10*/  I2F.F64 R34, R30 ;  /* 0x0000001e00227312 */ /* 0x0084e20000201c00 */
[----:B-1----:R-:W-:Y:S04]  /*1a20*/  LDS R32, [R22+0x100] ;  /* 0x0001000016207984 */ /* 0x002fe80000000800 */
[----:B--2---:R-:W1:Y:S01]  /*1a30*/  LDS R30, [R22+0xfc] ;  /* 0x0000fc00161e7984 */ /* 0x004e620000000800 */
[----:B---3--:R-:W-:-:S03]  /*1a40*/  DFMA R34, R34, R10, R8 ;  /* 0x0000000a2222722b */ /* 0x008fc60000000008 */
[----:B------:R-:W2:Y:S05]  /*1a50*/  LDS.128 R8, [UR4+0x90] ;  /* 0x00009004ff087984 */ /* 0x000eaa0008000c00 */
[----:B0-----:R-:W-:Y:S01]  /*1a60*/  DFMA R26, R12, R26, R34 ;  /* 0x0000001a0c1a722b */ /* 0x001fe20000000022 */
[----:B------:R-:W0:Y:S01]  /*1a70*/  I2F.F64 R12, R31 ;  /* 0x0000001f000c7312 */ /* 0x000e220000201c00 */
[----:B------:R-:W3:Y:S06]  /*1a80*/  LDS R34, [R22+0x140] ;  /* 0x0001400016227984 */ /* 0x000eec0000000800 */
[----:B0-----:R-:W-:Y:S01]  /*1a90*/  DFMA R26, R12, R14, R26 ;  /* 0x0000000e0c1a722b */ /* 0x001fe2000000001a */
[----:B------:R-:W0:Y:S01]  /*1aa0*/  LDS.128 R12, [UR4+0xa0] ;  /* 0x0000a004ff0c7984 */ /* 0x000e220008000c00 */
[----:B-1----:R-:W2:Y:S06]  /*1ab0*/  I2F.F64 R30, R30 ;  /* 0x0000001e001e7312 */ /* 0x002eac0000201c00 */
[----:B--2---:R-:W-:-:S02]  /*1ac0*/  DFMA R8, R8, R30, R26 ;  /* 0x0000001e0808722b */ /* 0x004fc4000000001a */
[----:B------:R-:W1:Y:S01]  /*1ad0*/  I2F.F64 R26, R32 ;  /* 0x00000020001a7312 */ /* 0x000e620000201c00 */
[----:B------:R-:W2:Y:S04]  /*1ae0*/  LDS R30, [R22+0x148] ;  /* 0x00014800161e7984 */ /* 0x000ea80000000800 */
[----:B------:R-:W4:Y:S03]  /*1af0*/  LDS R31, [R22+0x14c] ;  /* 0x00014c00161f7984 */ /* 0x000f260000000800 */
[----:B---3--:R-:W0:Y:S01]  /*1b00*/  I2F.F64 R34, R34 ;  /* 0x0000002200227312 */ /* 0x008e220000201c00 */
[----:B-1----:R-:W-:-:S07]  /*1b10*/  DFMA R8, R26, R10, R8 ;  /* 0x0000000a1a08722b */ /* 0x002fce0000000008 */
[----:B------:R-:W1:Y:S01]  /*1b20*/  I2F.F64 R32, R33 ;  /* 0x0000002100207312 */ /* 0x000e620000201c00 */
[----:B------:R-:W-:Y:S01]  /*1b30*/  LDS.64 R26, [UR4+0xc0] ;  /* 0x0000c004ff1a7984 */ /* 0x000fe20008000a00 */
[----:B0-----:R-:W-:-:S03]  /*1b40*/  DFMA R12, R12, R34, R8 ;  /* 0x000000220c0c722b */ /* 0x001fc60000000008 */
[----:B------:R-:W0:Y:S04]  /*1b50*/  LDS.128 R8, [UR4+0xb0] ;  /* 0x0000b004ff087984 */ /* 0x000e280008000c00 */
[----:B------:R-:W3:Y:S01]  /*1b60*/  LDS R34, [R22+0x150] ;  /* 0x0001500016227984 */ /* 0x000ee20000000800 */
[----:B-1----:R-:W-:Y:S01]  /*1b70*/  DFMA R12, R32, R14, R12 ;  /* 0x0000000e200c722b */ /* 0x002fe2000000000c */
[----:B--2---:R-:W0:Y:S08]  /*1b80*/  I2F.F64 R14, R30 ;  /* 0x0000001e000e7312 */ /* 0x004e300000201c00 */
[----:B----4-:R-:W1:Y:S01]  /*1b90*/  I2F.F64 R30, R31 ;  /* 0x0000001f001e7312 */ /* 0x010e620000201c00 */
[----:B0-----:R-:W-:-:S07]  /*1ba0*/  DFMA R8, R8, R14, R12 ;  /* 0x0000000e0808722b */ /* 0x001fce000000000c */
[----:B---3--:R-:W0:Y:S01]  /*1bb0*/  I2F.F64 R34, R34 ;  /* 0x0000002200227312 */ /* 0x008e220000201c00 */
[----:B-1----:R-:W-:-:S08]  /*1bc0*/  DFMA R8, R30, R10, R8 ;  /* 0x0000000a1e08722b */ /* 0x002fd00000000008 */
[----:B0-----:R-:W-:Y:S01]  /*1bd0*/  DFMA R26, R26, R34, R8 ;  /* 0x000000221a1a722b */ /* 0x001fe20000000008 */
[----:B------:R-:W-:Y:S02]  /*1be0*/  IMAD.MOV.U32 R8, RZ, RZ, -0x5f4a1273 ;  /* 0xa0b5ed8dff087424 */ /* 0x000fe400078e00ff */
[----:B------:R-:W-:-:S06]  /*1bf0*/  IMAD.MOV.U32 R9, RZ, RZ, 0x3eb0c6f7 ;  /* 0x3eb0c6f7ff097424 */ /* 0x000fcc00078e00ff */
[----:B------:R-:W-:-:S14]  /*1c00*/  DSETP.GEU.AND P0, PT, |R26|, R8, PT ;  /* 0x000000081a00722a */ /* 0x000fdc0003f0e200 */
[----:B------:R-:W0:Y:S04]  /*1c10*/  @!P0 LDS R11, [R22+0xa8] ;  /* 0x0000a800160b8984 */ /* 0x000e280000000800 */
[----:B0-----:R0:W-:Y:S01]  /*1c20*/  @!P0 STG.E desc[UR8][R24.64], R11 ;  /* 0x0000000b18008986 */ /* 0x0011e2000c101908 */
[----:B------:R-:W-:Y:S05]  /*1c30*/  @!P0 BRA `(.L_x_11) ;  /* 0x00000000002c8947 */ /* 0x000fea0003800000 */
[----:B------:R-:W-:-:S14]  /*1c40*/  DSETP.GT.AND P0, PT, R26, R8, PT ;  /* 0x000000081a00722a */ /* 0x000fdc0003f04000 */
[----:B------:R-:W1:Y:S01]  /*1c50*/  @P0 LDC.64 R8, c[0x0][0x3a0] ;  /* 0x0000e800ff080b82 */ /* 0x000e620000000a00 */
[----:B0-----:R-:W-:-:S05]  /*1c60*/  @P0 IMAD.MOV.U32 R11, RZ, RZ, 0x1 ;  /* 0x00000001ff0b0424 */ /* 0x001fca00078e00ff */
[----:B------:R3:W-:Y:S04]  /*1c70*/  @P0 STG.E desc[UR8][R24.64], R11 ;  /* 0x0000000b18000986 */ /* 0x0007e8000c101908 */
[----:B-1----:R3:W-:Y:S01]  /*1c80*/  @P0 STG.E desc[UR8][R8.64], RZ ;  /* 0x000000ff08000986 */ /* 0x0027e2000c101908 */
[----:B------:R-:W-:Y:S05]  /*1c90*/  @P0 BRA `(.L_x_11) ;  /* 0x0000000000140947 */ /* 0x000fea0003800000 */
[----:B------:R-:W-:-:S14]  /*1ca0*/  DSETP.GEU.AND P0, PT, R26, RZ, PT ;  /* 0x000000ff1a00722a */ /* 0x000fdc0003f0e000 */
[----:B---3--:R-:W0:Y:S01]  /*1cb0*/  @!P0 LDC.64 R8, c[0x0][0x3a0] ;  /* 0x0000e800ff088b82 */ /* 0x008e220000000a00 */
[----:B------:R-:W-:-:S05]  /*1cc0*/  @!P0 IMAD.MOV.U32 R11, RZ, RZ, -0x1 ;  /* 0xffffffffff0b8424 */ /* 0x000fca00078e00ff */
[----:B------:R4:W-:Y:S04]  /*1cd0*/  @!P0 STG.E desc[UR8][R24.64], R11 ;  /* 0x0000000b18008986 */ /* 0x0009e8000c101908 */
[----:B0-----:R4:W-:Y:S02]  /*1ce0*/  @!P0 STG.E desc[UR8][R8.64], RZ ;  /* 0x000000ff08008986 */ /* 0x0019e4000c101908 */
.L_x_11:
[----:B------:R-:W-:Y:S05]  /*1cf0*/  BSYNC.RECONVERGENT B0 ;  /* 0x0000000000007941 */ /* 0x000fea0003800200 */
.L_x_10:
[C---:B------:R-:W-:Y:S01]  /*1d00*/  IMAD.IADD R19, R28.reuse, 0x1, R19 ;  /* 0x000000011c137824 */ /* 0x040fe200078e0213 */
[----:B------:R-:W-:Y:S01]  /*1d10*/  BAR.SYNC.DEFER_BLOCKING 0x0 ;  /* 0x0000000000007b1d */ /* 0x000fe20000010000 */
[----:B0--34-:R-:W-:-:S04]  /*1d20*/  IMAD.WIDE.U32 R24, R28, 0x4, R24 ;  /* 0x000000041c187825 */ /* 0x019fc800078e0018 */
[----:B------:R-:W-:Y:S02]  /*1d30*/  VIADD R8, R19, 0xfffffff0 ;  /* 0xfffffff013087836 */ /* 0x000fe40000000000 */
[----:B------:R-:W-:-:S03]  /*1d40*/  IMAD.IADD R16, R28, 0x1, R16 ;  /* 0x000000011c107824 */ /* 0x000fc600078e0210 */
[----:B------:R-:W-:-:S13]  /*1d50*/  ISETP.GE.AND P0, PT, R8, R23, PT ;  /* 0x000000170800720c */ /* 0x000fda0003f06270 */
[----:B------:R-:W-:Y:S05]  /*1d60*/  @!P0 BRA `(.L_x_12) ;  /* 0xffffffe8009c8947 */ /* 0x000fea000383ffff */
.L_x_3:
[----:B------:R-:W-:-:S05]  /*1d70*/  IMAD.IADD R3, R20, 0x1, R3 ;  /* 0x0000000114037824 */ /* 0x000fca00078e0203 */
[----:B------:R-:W-:-:S13]  /*1d80*/  ISETP.GE.AND P0, PT, R3, R23, PT ;  /* 0x000000170300720c */ /* 0x000fda0003f06270 */
[----:B------:R-:W-:Y:S05]  /*1d90*/  @!P0 BRA `(.L_x_13) ;  /* 0xffffffe400fc8947 */ /* 0x000fea000383ffff */
[----:B------:R-:W-:Y:S05]  /*1da0*/  EXIT ;  /* 0x000000000000794d */ /* 0x000fea0003800000 */
.L_x_14:
[----:B------:R-:W-:-:S00]  /*1db0*/  BRA `(.L_x_14) ;  /* 0xfffffffc00fc7947 */ /* 0x000fc0000383ffff */
[----:B------:R-:W-:-:S00]  /*1dc0*/  NOP ;  /* 0x0000000000007918 */ /* 0x000fc00000000000 */
        /* <DEDUP_REMOVED lines=11> */
.L_x_15:


//--------------------- .nv.shared._Z8kernel2DPiS_PdiS_ --------------------------
	.section	.nv.shared._Z8kernel2DPiS_PdiS_,"aw",@nobits
	.sectionflags	@""
	.align	8
.nv.shared._Z8kernel2DPiS_PdiS_:
	.zero		2824


//--------------------- .nv.shared.reserved.0     --------------------------
	.section	.nv.shared.reserved.0,"aw",@nobits
	.weak		__nv_reservedSMEM_offset_0_alias
	.size		__nv_reservedSMEM_offset_0_alias, 0, 64
	.other		__nv_reservedSMEM_offset_0_alias,@"STO_CUDA_RESERVED_SHARED STV_DEFAULT"
__nv_reservedSMEM_offset_0_alias:
	.zero		0
	.zero		64


//--------------------- .nv.constant0._Z8kernel2DPiS_PdiS_ --------------------------
	.section	.nv.constant0._Z8kernel2DPiS_PdiS_,"a",@progbits
	.sectionflags	@""
	.align	4
.nv.constant0._Z8kernel2DPiS_PdiS_:
	.zero		936


//--------------------- SYMBOLS --------------------------

	.type		.nv.reservedSmem.offset0,@object
	.size		.nv.reservedSmem.offset0,0x4
	.type		.nv.reservedSmem.cap,@object
	.size		.nv.reservedSmem.cap,0x4
